//
// Generated by NVIDIA NVVM Compiler
//
// Compiler Build ID: CL-36424714
// Cuda compilation tools, release 13.0, V13.0.88
// Based on NVVM 20.0.0
//

.version 9.0
.target sm_100
.address_size 64

	// .globl	_Z20calcDeterminantsRowsPdS_

.visible .entry _Z20calcDeterminantsRowsPdS_(
	.param .u64 .ptr .align 1 _Z20calcDeterminantsRowsPdS__param_0,
	.param .u64 .ptr .align 1 _Z20calcDeterminantsRowsPdS__param_1
)
{
	.reg .pred 	%p<19>;
	.reg .b32 	%r<54>;
	.reg .b64 	%rd<50>;
	.reg .b64 	%fd<60>;

	ld.param.u64 	%rd16, [_Z20calcDeterminantsRowsPdS__param_0];
	ld.param.u64 	%rd17, [_Z20calcDeterminantsRowsPdS__param_1];
	cvta.to.global.u64 	%rd18, %rd17;
	cvta.to.global.u64 	%rd19, %rd16;
	mov.u32 	%r1, %ntid.x;
	mov.u32 	%r22, %ctaid.x;
	mul.lo.s32 	%r23, %r1, %r22;
	mul.lo.s32 	%r24, %r23, %r1;
	mul.wide.u32 	%rd20, %r24, 8;
	add.s64 	%rd1, %rd19, %rd20;
	mov.u32 	%r2, %tid.x;
	mul.lo.s32 	%r25, %r2, %r1;
	mul.wide.u32 	%rd21, %r25, 8;
	add.s64 	%rd2, %rd1, %rd21;
	add.s32 	%r3, %r2, 1;
	add.s32 	%r26, %r25, %r1;
	mul.wide.u32 	%rd22, %r22, 8;
	add.s64 	%rd3, %rd18, %rd22;
	add.s32 	%r27, %r1, -1;
	min.u32 	%r4, %r27, %r3;
	cvt.u64.u32 	%rd4, %r26;
	add.s64 	%rd23, %rd20, %rd21;
	add.s64 	%rd24, %rd23, %rd19;
	add.s64 	%rd5, %rd24, 16;
	mov.b32 	%r49, 0;
$L__BB0_1:
	mov.u32 	%r5, %r49;
	setp.ne.s32 	%p2, %r2, %r5;
	@%p2 bra 	$L__BB0_14;
	setp.ge.u32 	%p3, %r3, %r1;
	mul.wide.u32 	%rd25, %r2, 8;
	add.s64 	%rd26, %rd2, %rd25;
	ld.global.f64 	%fd5, [%rd26];
	setp.neu.f64 	%p4, %fd5, 0d0000000000000000;
	or.pred  	%p1, %p4, %p3;
	@%p1 bra 	$L__BB0_10;
	setp.lt.u32 	%p5, %r1, 4;
	mov.b32 	%r51, 0;
	@%p5 bra 	$L__BB0_6;
	ld.param.u64 	%rd47, [_Z20calcDeterminantsRowsPdS__param_0];
	cvta.to.global.u64 	%rd27, %rd47;
	mul.wide.u32 	%rd28, %r24, 8;
	shl.b64 	%rd29, %rd4, 3;
	add.s64 	%rd30, %rd28, %rd29;
	add.s64 	%rd31, %rd30, %rd27;
	add.s64 	%rd49, %rd31, 16;
	and.b32  	%r33, %r1, -4;
	neg.s32 	%r50, %r33;
	mov.u64 	%rd48, %rd5;
$L__BB0_5:
	and.b32  	%r51, %r1, 2044;
	ld.global.f64 	%fd6, [%rd49+-16];
	cvt.rzi.s32.f64 	%r34, %fd6;
	ld.global.f64 	%fd7, [%rd48+-16];
	st.global.f64 	[%rd49+-16], %fd7;
	cvt.rn.f64.s32 	%fd8, %r34;
	st.global.f64 	[%rd48+-16], %fd8;
	ld.global.f64 	%fd9, [%rd49+-8];
	cvt.rzi.s32.f64 	%r35, %fd9;
	ld.global.f64 	%fd10, [%rd48+-8];
	st.global.f64 	[%rd49+-8], %fd10;
	cvt.rn.f64.s32 	%fd11, %r35;
	st.global.f64 	[%rd48+-8], %fd11;
	ld.global.f64 	%fd12, [%rd49];
	cvt.rzi.s32.f64 	%r36, %fd12;
	ld.global.f64 	%fd13, [%rd48];
	st.global.f64 	[%rd49], %fd13;
	cvt.rn.f64.s32 	%fd14, %r36;
	st.global.f64 	[%rd48], %fd14;
	ld.global.f64 	%fd15, [%rd49+8];
	cvt.rzi.s32.f64 	%r37, %fd15;
	ld.global.f64 	%fd16, [%rd48+8];
	st.global.f64 	[%rd49+8], %fd16;
	cvt.rn.f64.s32 	%fd17, %r37;
	st.global.f64 	[%rd48+8], %fd17;
	add.s64 	%rd49, %rd49, 32;
	add.s32 	%r50, %r50, 4;
	add.s64 	%rd48, %rd48, 32;
	setp.ne.s32 	%p6, %r50, 0;
	@%p6 bra 	$L__BB0_5;
$L__BB0_6:
	and.b32  	%r11, %r1, 3;
	setp.eq.s32 	%p7, %r11, 0;
	@%p7 bra 	$L__BB0_10;
	cvt.u32.u64 	%r38, %rd4;
	setp.eq.s32 	%p8, %r11, 1;
	add.s32 	%r39, %r51, %r38;
	mul.wide.u32 	%rd32, %r39, 8;
	add.s64 	%rd33, %rd1, %rd32;
	ld.global.f64 	%fd18, [%rd33];
	cvt.rzi.s32.f64 	%r40, %fd18;
	mul.wide.u32 	%rd34, %r51, 8;
	add.s64 	%rd35, %rd2, %rd34;
	ld.global.f64 	%fd19, [%rd35];
	st.global.f64 	[%rd33], %fd19;
	cvt.rn.f64.s32 	%fd20, %r40;
	st.global.f64 	[%rd35], %fd20;
	@%p8 bra 	$L__BB0_10;
	setp.eq.s32 	%p9, %r11, 2;
	cvt.u64.u32 	%rd36, %r51;
	add.s64 	%rd37, %rd36, %rd4;
	shl.b64 	%rd38, %rd37, 3;
	add.s64 	%rd11, %rd1, %rd38;
	ld.global.f64 	%fd21, [%rd11+8];
	cvt.rzi.s32.f64 	%r42, %fd21;
	ld.global.f64 	%fd22, [%rd35+8];
	st.global.f64 	[%rd11+8], %fd22;
	cvt.rn.f64.s32 	%fd23, %r42;
	st.global.f64 	[%rd35+8], %fd23;
	@%p9 bra 	$L__BB0_10;
	ld.global.f64 	%fd24, [%rd11+16];
	cvt.rzi.s32.f64 	%r43, %fd24;
	ld.global.f64 	%fd25, [%rd35+16];
	st.global.f64 	[%rd11+16], %fd25;
	cvt.rn.f64.s32 	%fd26, %r43;
	st.global.f64 	[%rd35+16], %fd26;
$L__BB0_10:
	setp.eq.s32 	%p10, %r2, 0;
	ld.global.f64 	%fd59, [%rd26];
	@%p10 bra 	$L__BB0_12;
	ld.global.f64 	%fd27, [%rd3];
	mul.f64 	%fd59, %fd59, %fd27;
$L__BB0_12:
	st.global.f64 	[%rd3], %fd59;
	@%p1 bra 	$L__BB0_14;
	neg.f64 	%fd28, %fd59;
	st.global.f64 	[%rd3], %fd28;
$L__BB0_14:
	bar.sync 	0;
	setp.le.u32 	%p11, %r2, %r5;
	@%p11 bra 	$L__BB0_22;
	mul.lo.s32 	%r44, %r5, %r1;
	mul.wide.u32 	%rd42, %r44, 8;
	add.s64 	%rd13, %rd1, %rd42;
	mul.wide.u32 	%rd43, %r5, 8;
	add.s64 	%rd14, %rd13, %rd43;
	ld.global.f64 	%fd29, [%rd14];
	add.s64 	%rd15, %rd2, %rd43;
	ld.global.f64 	%fd30, [%rd15];
	div.rn.f64 	%fd4, %fd30, %fd29;
	add.s32 	%r52, %r5, 1;
	setp.ge.u32 	%p12, %r52, %r1;
	@%p12 bra 	$L__BB0_22;
	not.b32 	%r45, %r5;
	add.s32 	%r46, %r1, %r45;
	and.b32  	%r13, %r46, 3;
	setp.eq.s32 	%p13, %r13, 0;
	@%p13 bra 	$L__BB0_20;
	ld.global.f64 	%fd31, [%rd14+8];
	mul.f64 	%fd32, %fd4, %fd31;
	ld.global.f64 	%fd33, [%rd15+8];
	sub.f64 	%fd34, %fd33, %fd32;
	st.global.f64 	[%rd15+8], %fd34;
	add.s32 	%r52, %r5, 2;
	setp.eq.s32 	%p14, %r13, 1;
	@%p14 bra 	$L__BB0_20;
	ld.global.f64 	%fd35, [%rd14+16];
	mul.f64 	%fd36, %fd4, %fd35;
	ld.global.f64 	%fd37, [%rd15+16];
	sub.f64 	%fd38, %fd37, %fd36;
	st.global.f64 	[%rd15+16], %fd38;
	add.s32 	%r52, %r5, 3;
	setp.eq.s32 	%p15, %r13, 2;
	@%p15 bra 	$L__BB0_20;
	ld.global.f64 	%fd39, [%rd14+24];
	mul.f64 	%fd40, %fd4, %fd39;
	ld.global.f64 	%fd41, [%rd15+24];
	sub.f64 	%fd42, %fd41, %fd40;
	st.global.f64 	[%rd15+24], %fd42;
	add.s32 	%r52, %r5, 4;
$L__BB0_20:
	sub.s32 	%r47, %r1, %r5;
	add.s32 	%r48, %r47, -2;
	setp.lt.u32 	%p16, %r48, 3;
	@%p16 bra 	$L__BB0_22;
$L__BB0_21:
	mul.wide.u32 	%rd44, %r52, 8;
	add.s64 	%rd45, %rd13, %rd44;
	ld.global.f64 	%fd43, [%rd45];
	mul.f64 	%fd44, %fd4, %fd43;
	add.s64 	%rd46, %rd2, %rd44;
	ld.global.f64 	%fd45, [%rd46];
	sub.f64 	%fd46, %fd45, %fd44;
	st.global.f64 	[%rd46], %fd46;
	ld.global.f64 	%fd47, [%rd45+8];
	mul.f64 	%fd48, %fd4, %fd47;
	ld.global.f64 	%fd49, [%rd46+8];
	sub.f64 	%fd50, %fd49, %fd48;
	st.global.f64 	[%rd46+8], %fd50;
	ld.global.f64 	%fd51, [%rd45+16];
	mul.f64 	%fd52, %fd4, %fd51;
	ld.global.f64 	%fd53, [%rd46+16];
	sub.f64 	%fd54, %fd53, %fd52;
	st.global.f64 	[%rd46+16], %fd54;
	ld.global.f64 	%fd55, [%rd45+24];
	mul.f64 	%fd56, %fd4, %fd55;
	ld.global.f64 	%fd57, [%rd46+24];
	sub.f64 	%fd58, %fd57, %fd56;
	st.global.f64 	[%rd46+24], %fd58;
	add.s32 	%r52, %r52, 4;
	setp.ne.s32 	%p17, %r52, %r1;
	@%p17 bra 	$L__BB0_21;
$L__BB0_22:
	bar.sync 	0;
	add.s32 	%r49, %r5, 1;
	setp.ne.s32 	%p18, %r5, %r4;
	@%p18 bra 	$L__BB0_1;
	ret;

}


// ===== COMPILED SASS (sm_100) =====

	.target	sm_100

	.elftype	@"ET_EXEC"


//--------------------- .note.nv.tkinfo           --------------------------
	.section	.note.nv.tkinfo,"",@"SHT_NOTE"
	.sectionflags	@"SHF_NOTE_NV_TKINFO"
	.tkinfo
        /*0018*/ 	.word	0x00000002
        /*0030*/ 	.string	""
        /*0030*/ 	.string	"ptxas"
        /*0030*/ 	.string	"Cuda compilation tools, release 13.0, V13.0.88"
        /*0030*/ 	.string	"Build cuda_13.0.r13.0/compiler.36424714_0"
        /*0030*/ 	.string	"-arch sm_100 -m 64 "



//--------------------- .note.nv.cuinfo           --------------------------
	.section	.note.nv.cuinfo,"",@"SHT_NOTE"
	.sectionflags	@"SHF_NOTE_NV_CUINFO"
        /*0018*/ 	.short	0x0002
        /*001a*/ 	.short	0x0064
        /*001c*/ 	.short	0x0082
	.zero		2


//--------------------- .nv.info                  --------------------------
	.section	.nv.info,"",@"SHT_CUDA_INFO"
	.align	4


	//----- nvinfo : EIATTR_REGCOUNT
	.align		4
        /*0000*/ 	.byte	0x04, 0x2f
        /*0002*/ 	.short	(.L_1 - .L_0)
	.align		4
.L_0:
        /*0004*/ 	.word	index@(_Z20calcDeterminantsRowsPdS_)
        /*0008*/ 	.word	0x00000025


	//----- nvinfo : EIATTR_FRAME_SIZE
	.align		4
.L_1:
        /*000c*/ 	.byte	0x04, 0x11
        /*000e*/ 	.short	(.L_3 - .L_2)
	.align		4
.L_2:
        /*0010*/ 	.word	index@($__internal_0_$__cuda_sm20_div_rn_f64_full)
        /*0014*/ 	.word	0x00000000


	//----- nvinfo : EIATTR_FRAME_SIZE
	.align		4
.L_3:
        /*0018*/ 	.byte	0x04, 0x11
        /*001a*/ 	.short	(.L_5 - .L_4)
	.align		4
.L_4:
        /*001c*/ 	.word	index@(_Z20calcDeterminantsRowsPdS_)
        /*0020*/ 	.word	0x00000000


	//----- nvinfo : EIATTR_MIN_STACK_SIZE
	.align		4
.L_5:
        /*0024*/ 	.byte	0x04, 0x12
        /*0026*/ 	.short	(.L_7 - .L_6)
	.align		4
.L_6:
        /*0028*/ 	.word	index@(_Z20calcDeterminantsRowsPdS_)
        /*002c*/ 	.word	0x00000000
.L_7:


//--------------------- .nv.compat                --------------------------
	.section	.nv.compat,"",@"SHT_CUDA_COMPAT_INFO"
	.align	4
        /*0000*/ 	.byte	0x02, 0x09, 0x00, 0x00, 0x02, 0x02, 0x01, 0x00, 0x02, 0x05, 0x05, 0x00, 0x03, 0x07, 0x01, 0x01
        /*0010*/ 	.byte	0x02, 0x03, 0x00, 0x00, 0x02, 0x06, 0x01, 0x00, 0x04, 0x0b, 0x08, 0x00, 0x01, 0x00, 0x00, 0x00
        /*0020*/ 	.byte	0x00, 0x00, 0x00, 0x00


//--------------------- .nv.info._Z20calcDeterminantsRowsPdS_ --------------------------
	.section	.nv.info._Z20calcDeterminantsRowsPdS_,"",@"SHT_CUDA_INFO"
	.sectionflags	@""
	.align	4


	//----- nvinfo : EIATTR_CUDA_API_VERSION
	.align		4
        /*0000*/ 	.byte	0x04, 0x37
        /*0002*/ 	.short	(.L_9 - .L_8)
.L_8:
        /*0004*/ 	.word	0x00000082


	//----- nvinfo : EIATTR_KPARAM_INFO
	.align		4
.L_9:
        /*0008*/ 	.byte	0x04, 0x17
        /*000a*/ 	.short	(.L_11 - .L_10)
.L_10:
        /*000c*/ 	.word	0x00000000
        /*0010*/ 	.short	0x0001
        /*0012*/ 	.short	0x0008
        /*0014*/ 	.byte	0x00, 0xf5, 0x21, 0x00


	//----- nvinfo : EIATTR_KPARAM_INFO
	.align		4
.L_11:
        /*0018*/ 	.byte	0x04, 0x17
        /*001a*/ 	.short	(.L_13 - .L_12)
.L_12:
        /*001c*/ 	.word	0x00000000
        /*0020*/ 	.short	0x0000
        /*0022*/ 	.short	0x0000
        /*0024*/ 	.byte	0x00, 0xf5, 0x21, 0x00


	//----- nvinfo : EIATTR_SPARSE_MMA_MASK
	.align		4
.L_13:
        /*0028*/ 	.byte	0x03, 0x50
        /*002a*/ 	.short	0x0000


	//----- nvinfo : EIATTR_MAXREG_COUNT
	.align		4
        /*002c*/ 	.byte	0x03, 0x1b
        /*002e*/ 	.short	0x00ff


	//----- nvinfo : EIATTR_NUM_BARRIERS
	.align		4
        /*0030*/ 	.byte	0x02, 0x4c
        /*0032*/ 	.byte	0x01
	.zero		1


	//----- nvinfo : EIATTR_MERCURY_ISA_VERSION
	.align		4
        /*0034*/ 	.byte	0x03, 0x5f
        /*0036*/ 	.short	0x0101


	//----- nvinfo : EIATTR_VRC_CTA_INIT_COUNT
	.align		4
        /*0038*/ 	.byte	0x02, 0x4a
	.zero		1
	.zero		1


	//----- nvinfo : EIATTR_EXIT_INSTR_OFFSETS
	.align		4
        /*003c*/ 	.byte	0x04, 0x1c
        /*003e*/ 	.short	(.L_15 - .L_14)


	//   ....[0]....
.L_14:
        /*0040*/ 	.word	0x00002220


	//----- nvinfo : EIATTR_CRS_STACK_SIZE
	.align		4
.L_15:
        /*0044*/ 	.byte	0x04, 0x1e
        /*0046*/ 	.short	(.L_17 - .L_16)
.L_16:
        /*0048*/ 	.word	0x00000000


	//----- nvinfo : EIATTR_CBANK_PARAM_SIZE
	.align		4
.L_17:
        /*004c*/ 	.byte	0x03, 0x19
        /*004e*/ 	.short	0x0010


	//----- nvinfo : EIATTR_PARAM_CBANK
	.align		4
        /*0050*/ 	.byte	0x04, 0x0a
        /*0052*/ 	.short	(.L_19 - .L_18)
	.align		4
.L_18:
        /*0054*/ 	.word	index@(.nv.constant0._Z20calcDeterminantsRowsPdS_)
        /*0058*/ 	.short	0x0380
        /*005a*/ 	.short	0x0010


	//----- nvinfo : EIATTR_SW_WAR
	.align		4
.L_19:
        /*005c*/ 	.byte	0x04, 0x36
        /*005e*/ 	.short	(.L_21 - .L_20)
.L_20:
        /*0060*/ 	.word	0x00000008
.L_21:


//--------------------- .nv.callgraph             --------------------------
	.section	.nv.callgraph,"",@"SHT_CUDA_CALLGRAPH"
	.align	4
	.sectionentsize	8
	.align		4
        /*0000*/ 	.word	0x00000000
	.align		4
        /*0004*/ 	.word	0xffffffff
	.align		4
        /*0008*/ 	.word	0x00000000
	.align		4
        /*000c*/ 	.word	0xfffffffe
	.align		4
        /*0010*/ 	.word	0x00000000
	.align		4
        /*0014*/ 	.word	0xfffffffd
	.align		4
        /*0018*/ 	.word	0x00000000
	.align		4
        /*001c*/ 	.word	0xfffffffc


//--------------------- .text._Z20calcDeterminantsRowsPdS_ --------------------------
	.section	.text._Z20calcDeterminantsRowsPdS_,"ax",@progbits
	.align	128
        .global         _Z20calcDeterminantsRowsPdS_
        .type           _Z20calcDeterminantsRowsPdS_,@function
        .size           _Z20calcDeterminantsRowsPdS_,(.L_x_25 - _Z20calcDeterminantsRowsPdS_)
        .other          _Z20calcDeterminantsRowsPdS_,@"STO_CUDA_ENTRY STV_DEFAULT"
_Z20calcDeterminantsRowsPdS_:
.text._Z20calcDeterminantsRowsPdS_:
[----:B------:R-:W-:Y:S01]  /*0000*/  LDC R1, c[0x0][0x37c] ;  /* 0x0000df00ff017b82 */ /* 0x000fe20000000800 */
[----:B------:R-:W0:Y:S07]  /*0010*/  S2R R25, SR_TID.X ;  /* 0x0000000000197919 */ /* 0x000e2e0000002100 */
[----:B------:R-:W1:Y:S01]  /*0020*/  S2UR UR9, SR_CTAID.X ;  /* 0x00000000000979c3 */ /* 0x000e620000002500 */
[----:B------:R-:W2:Y:S01]  /*0030*/  LDCU UR14, c[0x0][0x360] ;  /* 0x00006c00ff0e77ac */ /* 0x000ea20008000800 */
[----:B------:R-:W3:Y:S01]  /*0040*/  LDCU.64 UR16, c[0x0][0x380] ;  /* 0x00007000ff1077ac */ /* 0x000ee20008000a00 */
[----:B------:R-:W4:Y:S01]  /*0050*/  LDCU.128 UR4, c[0x0][0x380] ;  /* 0x00007000ff0477ac */ /* 0x000f220008000c00 */
[----:B------:R-:W0:Y:S01]  /*0060*/  LDCU.64 UR12, c[0x0][0x358] ;  /* 0x00006b00ff0c77ac */ /* 0x000e220008000a00 */
[----:B--2---:R-:W-:Y:S01]  /*0070*/  IMAD.U32 R27, RZ, RZ, UR14 ;  /* 0x0000000eff1b7e24 */ /* 0x004fe2000f8e00ff */
[----:B-1----:R-:W-:-:S04]  /*0080*/  UIMAD UR8, UR14, UR9, URZ ;  /* 0x000000090e0872a4 */ /* 0x002fc8000f8e02ff */
[----:B------:R-:W-:Y:S02]  /*0090*/  UIMAD UR10, UR8, UR14, URZ ;  /* 0x0000000e080a72a4 */ /* 0x000fe4000f8e02ff */
[----:B----4-:R-:W-:Y:S01]  /*00a0*/  UIMAD.WIDE.U32 UR8, UR9, 0x8, UR6 ;  /* 0x00000008090878a5 */ /* 0x010fe2000f8e0006 */
[C---:B0-----:R-:W-:Y:S01]  /*00b0*/  IMAD R0, R25.reuse, UR14, RZ ;  /* 0x0000000e19007c24 */ /* 0x041fe2000f8e02ff */
[----:B------:R-:W-:Y:S01]  /*00c0*/  UIMAD.WIDE.U32 UR6, UR10, 0x8, UR4 ;  /* 0x000000080a0678a5 */ /* 0x000fe2000f8e0004 */
[----:B------:R-:W-:Y:S02]  /*00d0*/  VIADD R26, R25, 0x1 ;  /* 0x00000001191a7836 */ /* 0x000fe40000000000 */
[----:B------:R-:W-:Y:S01]  /*00e0*/  IMAD.WIDE.U32 R2, R0, 0x8, RZ ;  /* 0x0000000800027825 */ /* 0x000fe200078e00ff */
[----:B------:R-:W-:Y:S02]  /*00f0*/  UMOV UR4, URZ ;  /* 0x000000ff00047c82 */ /* 0x000fe40008000000 */
[----:B------:R-:W-:Y:S01]  /*0100*/  VIADDMNMX.U32 R27, R27, 0xffffffff, R26, PT ;  /* 0xffffffff1b1b7846 */ /* 0x000fe2000380001a */
[----:B------:R-:W-:-:S02]  /*0110*/  IMAD.U32 R5, RZ, RZ, UR10 ;  /* 0x0000000aff057e24 */ /* 0x000fc4000f8e00ff */
[----:B------:R-:W-:Y:S02]  /*0120*/  VIADD R30, R0, UR14 ;  /* 0x0000000e001e7c36 */ /* 0x000fe40008000000 */
[----:B------:R-:W-:-:S04]  /*0130*/  IMAD.WIDE.U32 R2, R5, 0x8, R2 ;  /* 0x0000000805027825 */ /* 0x000fc800078e0002 */
[----:B------:R-:W-:Y:S01]  /*0140*/  HFMA2 R5, -RZ, RZ, 0, 4.76837158203125e-07 ;  /* 0x00000008ff057431 */ /* 0x000fe200000001ff */
[----:B---3--:R-:W-:-:S04]  /*0150*/  IADD3 R28, P0, PT, R2, UR16, RZ ;  /* 0x00000010021c7c10 */ /* 0x008fc8000ff1e0ff */
[----:B------:R-:W-:-:S04]  /*0160*/  IADD3 R28, P1, PT, R28, 0x10, RZ ;  /* 0x000000101c1c7810 */ /* 0x000fc80007f3e0ff */
[----:B------:R-:W-:Y:S01]  /*0170*/  IADD3.X R29, PT, PT, RZ, UR17, R3, P1, P0 ;  /* 0x00000011ff1d7c10 */ /* 0x000fe20008fe0403 */
[----:B------:R-:W-:-:S08]  /*0180*/  IMAD.WIDE.U32 R2, R0, R5, UR6 ;  /* 0x0000000600027e25 */ /* 0x000fd0000f8e0005 */
.L_x_18:
[----:B------:R-:W-:-:S13]  /*0190*/  ISETP.NE.AND P0, PT, R25, UR4, PT ;  /* 0x0000000419007c0c */ /* 0x000fda000bf05270 */
[----:B012---:R-:W-:Y:S05]  /*01a0*/  @P0 BRA `(.L_x_0) ;  /* 0x0000001000740947 */ /* 0x007fea0003800000 */
[----:B------:R-:W-:-:S05]  /*01b0*/  IMAD.WIDE.U32 R4, R25, 0x8, R2 ;  /* 0x0000000819047825 */ /* 0x000fca00078e0002 */
[----:B------:R-:W2:Y:S01]  /*01c0*/  LDG.E.64 R6, desc[UR12][R4.64] ;  /* 0x0000000c04067981 */ /* 0x000ea2000c1e1b00 */
[----:B------:R-:W-:Y:S01]  /*01d0*/  ISETP.GE.U32.AND P0, PT, R26, UR14, PT ;  /* 0x0000000e1a007c0c */ /* 0x000fe2000bf06070 */
[----:B------:R-:W-:-:S12]  /*01e0*/  BSSY.RECONVERGENT B0, `(.L_x_1) ;  /* 0x000010c000007945 */ /* 0x000fd80003800200 */
[----:B--2---:R-:W-:-:S14]  /*01f0*/  DSETP.NEU.OR P0, PT, R6, RZ, P0 ;  /* 0x000000ff0600722a */ /* 0x004fdc000070d400 */
[----:B------:R-:W-:Y:S05]  /*0200*/  @P0 BRA `(.L_x_2) ;  /* 0x0000001000240947 */ /* 0x000fea0003800000 */
[----:B------:R-:W-:Y:S01]  /*0210*/  UISETP.GE.U32.AND UP0, UPT, UR14, 0x4, UPT ;  /* 0x000000040e00788c */ /* 0x000fe2000bf06070 */
[----:B------:R-:W-:-:S08]  /*0220*/  IMAD.MOV.U32 R11, RZ, RZ, RZ ;  /* 0x000000ffff0b7224 */ /* 0x000fd000078e00ff */
[----:B------:R-:W-:Y:S05]  /*0230*/  BRA.U !UP0, `(.L_x_3) ;  /* 0x0000000d08987547 */ /* 0x000fea000b800000 */
[----:B------:R-:W0:Y:S01]  /*0240*/  LDCU.64 UR16, c[0x0][0x380] ;  /* 0x00007000ff1077ac */ /* 0x000e220008000a00 */
[----:B------:R-:W-:Y:S01]  /*0250*/  SHF.R.U32.HI R7, RZ, 0x1d, R30 ;  /* 0x0000001dff077819 */ /* 0x000fe2000001161e */
[----:B------:R-:W-:Y:S01]  /*0260*/  IMAD.SHL.U32 R6, R30, 0x8, RZ ;  /* 0x000000081e067824 */ /* 0x000fe200078e00ff */
[----:B------:R-:W-:Y:S01]  /*0270*/  MOV R9, UR10 ;  /* 0x0000000a00097c02 */ /* 0x000fe20008000f00 */
[----:B------:R-:W-:-:S04]  /*0280*/  ULOP3.LUT UR5, UR14, 0xfffffffc, URZ, 0xc0, !UPT ;  /* 0xfffffffc0e057892 */ /* 0x000fc8000f8ec0ff */
[----:B------:R-:W-:Y:S01]  /*0290*/  UIADD3 UR5, UPT, UPT, -UR5, URZ, URZ ;  /* 0x000000ff05057290 */ /* 0x000fe2000fffe1ff */
[----:B------:R-:W-:-:S03]  /*02a0*/  IMAD.WIDE.U32 R6, R9, 0x8, R6 ;  /* 0x0000000809067825 */ /* 0x000fc600078e0006 */
[----:B------:R-:W-:Y:S01]  /*02b0*/  UISETP.GE.AND UP0, UPT, UR5, URZ, UPT ;  /* 0x000000ff0500728c */ /* 0x000fe2000bf06270 */
[----:B0-----:R-:W-:Y:S01]  /*02c0*/  IADD3 R8, P1, PT, R6, UR16, RZ ;  /* 0x0000001006087c10 */ /* 0x001fe2000ff3e0ff */
[----:B------:R-:W-:-:S03]  /*02d0*/  IMAD.MOV.U32 R6, RZ, RZ, R28 ;  /* 0x000000ffff067224 */ /* 0x000fc600078e001c */
[----:B------:R-:W-:-:S04]  /*02e0*/  IADD3 R8, P2, PT, R8, 0x10, RZ ;  /* 0x0000001008087810 */ /* 0x000fc80007f5e0ff */
[----:B------:R-:W-:Y:S01]  /*02f0*/  IADD3.X R9, PT, PT, RZ, UR17, R7, P2, P1 ;  /* 0x00000011ff097c10 */ /* 0x000fe200097e2407 */
[----:B------:R-:W-:Y:S01]  /*0300*/  IMAD.MOV.U32 R7, RZ, RZ, R29 ;  /* 0x000000ffff077224 */ /* 0x000fe200078e001d */
[----:B------:R-:W-:Y:S07]  /*0310*/  BRA.U UP0, `(.L_x_4) ;  /* 0x0000000900cc7547 */ /* 0x000fee000b800000 */
[----:B------:R-:W-:Y:S02]  /*0320*/  UIADD3 UR11, UPT, UPT, -UR5, URZ, URZ ;  /* 0x000000ff050b7290 */ /* 0x000fe4000fffe1ff */
[----:B------:R-:W-:Y:S02]  /*0330*/  UPLOP3.LUT UP0, UPT, UPT, UPT, UPT, 0x80, 0x8 ;  /* 0x000000000008789c */ /* 0x000fe40003f0f070 */
[----:B------:R-:W-:-:S09]  /*0340*/  UISETP.GT.AND UP1, UPT, UR11, 0xc, UPT ;  /* 0x0000000c0b00788c */ /* 0x000fd2000bf24270 */
[----:B------:R-:W-:Y:S05]  /*0350*/  BRA.U !UP1, `(.L_x_5) ;  /* 0x0000000509b87547 */ /* 0x000fea000b800000 */
[----:B------:R-:W-:Y:S02]  /*0360*/  ULOP3.LUT UR11, UR14, 0x7fc, URZ, 0xc0, !UPT ;  /* 0x000007fc0e0b7892 */ /* 0x000fe4000f8ec0ff */
[----:B------:R-:W-:-:S11]  /*0370*/  UPLOP3.LUT UP0, UPT, UPT, UPT, UPT, 0x40, 0x4 ;  /* 0x000000000004789c */ /* 0x000fd60003f0e870 */
.L_x_6:
[----:B------:R-:W2:Y:S04]  /*0380*/  LDG.E.64 R10, desc[UR12][R8.64+-0x10] ;  /* 0xfffff00c080a7981 */ /* 0x000ea8000c1e1b00 */
[----:B------:R-:W3:Y:S01]  /*0390*/  LDG.E.64 R12, desc[UR12][R6.64+-0x10] ;  /* 0xfffff00c060c7981 */ /* 0x000ee2000c1e1b00 */
[----:B--2---:R-:W0:Y:S03]  /*03a0*/  F2I.F64.TRUNC R14, R10 ;  /* 0x0000000a000e7311 */ /* 0x004e26000030d100 */
[----:B---3--:R1:W-:Y:S04]  /*03b0*/  STG.E.64 desc[UR12][R8.64+-0x10], R12 ;  /* 0xfffff00c08007986 */ /* 0x0083e8000c101b0c */
[----:B------:R-:W2:Y:S01]  /*03c0*/  LDG.E.64 R18, desc[UR12][R6.64+-0x8] ;  /* 0xfffff80c06127981 */ /* 0x000ea2000c1e1b00 */
[----:B0-----:R-:W0:Y:S03]  /*03d0*/  I2F.F64 R14, R14 ;  /* 0x0000000e000e7312 */ /* 0x001e260000201c00 */
[----:B0-----:R0:W-:Y:S04]  /*03e0*/  STG.E.64 desc[UR12][R6.64+-0x10], R14 ;  /* 0xfffff00e06007986 */ /* 0x0011e8000c101b0c */
[----:B------:R-:W3:Y:S02]  /*03f0*/  LDG.E.64 R16, desc[UR12][R8.64+-0x8] ;  /* 0xfffff80c08107981 */ /* 0x000ee4000c1e1b00 */
[----:B---3--:R-:W3:Y:S02]  /*0400*/  F2I.F64.TRUNC R20, R16 ;  /* 0x0000001000147311 */ /* 0x008ee4000030d100 */
[----:B--2---:R2:W-:Y:S04]  /*0410*/  STG.E.64 desc[UR12][R8.64+-0x8], R18 ;  /* 0xfffff81208007986 */ /* 0x0045e8000c101b0c */
[----:B------:R-:W4:Y:S02]  /*0420*/  LDG.E.64 R10, desc[UR12][R6.64] ;  /* 0x0000000c060a7981 */ /* 0x000f24000c1e1b00 */
[----:B---3--:R-:W3:Y:S02]  /*0430*/  I2F.F64 R20, R20 ;  /* 0x0000001400147312 */ /* 0x008ee40000201c00 */
[----:B---3--:R3:W-:Y:S04]  /*0440*/  STG.E.64 desc[UR12][R6.64+-0x8], R20 ;  /* 0xfffff81406007986 */ /* 0x0087e8000c101b0c */
[----:B------:R-:W5:Y:S04]  /*0450*/  LDG.E.64 R22, desc[UR12][R8.64] ;  /* 0x0000000c08167981 */ /* 0x000f68000c1e1b00 */
[----:B----4-:R4:W-:Y:S04]  /*0460*/  STG.E.64 desc[UR12][R8.64], R10 ;  /* 0x0000000a08007986 */ /* 0x0109e8000c101b0c */
[----:B------:R-:W2:Y:S01]  /*0470*/  LDG.E.64 R16, desc[UR12][R6.64+0x8] ;  /* 0x0000080c06107981 */ /* 0x000ea2000c1e1b00 */
[----:B-----5:R-:W1:Y:S08]  /*0480*/  F2I.F64.TRUNC R0, R22 ;  /* 0x0000001600007311 */ /* 0x020e70000030d100 */
[----:B-1----:R-:W1:Y:S02]  /*0490*/  I2F.F64 R12, R0 ;  /* 0x00000000000c7312 */ /* 0x002e640000201c00 */
[----:B-1----:R1:W-:Y:S04]  /*04a0*/  STG.E.64 desc[UR12][R6.64], R12 ;  /* 0x0000000c06007986 */ /* 0x0023e8000c101b0c */
[----:B0-----:R-:W5:Y:S04]  /*04b0*/  LDG.E.64 R14, desc[UR12][R8.64+0x8] ;  /* 0x0000080c080e7981 */ /* 0x001f68000c1e1b00 */
[----:B--2---:R0:W-:Y:S04]  /*04c0*/  STG.E.64 desc[UR12][R8.64+0x8], R16 ;  /* 0x0000081008007986 */ /* 0x0041e8000c101b0c */
[----:B------:R-:W2:Y:S01]  /*04d0*/  LDG.E.64 R22, desc[UR12][R6.64+0x10] ;  /* 0x0000100c06167981 */ /* 0x000ea2000c1e1b00 */
[----:B-----5:R-:W5:Y:S08]  /*04e0*/  F2I.F64.TRUNC R24, R14 ;  /* 0x0000000e00187311 */ /* 0x020f70000030d100 */
[----:B-----5:R-:W5:Y:S02]  /*04f0*/  I2F.F64 R18, R24 ;  /* 0x0000001800127312 */ /* 0x020f640000201c00 */
[----:B-----5:R5:W-:Y:S04]  /*0500*/  STG.E.64 desc[UR12][R6.64+0x8], R18 ;  /* 0x0000081206007986 */ /* 0x020be8000c101b0c */
[----:B---3--:R-:W3:Y:S04]  /*0510*/  LDG.E.64 R20, desc[UR12][R8.64+0x10] ;  /* 0x0000100c08147981 */ /* 0x008ee8000c1e1b00 */
[----:B--2---:R2:W-:Y:S04]  /*0520*/  STG.E.64 desc[UR12][R8.64+0x10], R22 ;  /* 0x0000101608007986 */ /* 0x0045e8000c101b0c */
[----:B------:R-:W5:Y:S01]  /*0530*/  LDG.E.64 R14, desc[UR12][R6.64+0x18] ;  /* 0x0000180c060e7981 */ /* 0x000f62000c1e1b00 */
[----:B---3--:R-:W4:Y:S08]  /*0540*/  F2I.F64.TRUNC R0, R20 ;  /* 0x0000001400007311 */ /* 0x008f30000030d100 */
[----:B----4-:R-:W3:Y:S02]  /*0550*/  I2F.F64 R10, R0 ;  /* 0x00000000000a7312 */ /* 0x010ee40000201c00 */
[----:B---3--:R3:W-:Y:S04]  /*0560*/  STG.E.64 desc[UR12][R6.64+0x10], R10 ;  /* 0x0000100a06007986 */ /* 0x0087e8000c101b0c */
[----:B-1----:R-:W4:Y:S04]  /*0570*/  LDG.E.64 R12, desc[UR12][R8.64+0x18] ;  /* 0x0000180c080c7981 */ /* 0x002f28000c1e1b00 */
[----:B-----5:R1:W-:Y:S04]  /*0580*/  STG.E.64 desc[UR12][R8.64+0x18], R14 ;  /* 0x0000180e08007986 */ /* 0x0203e8000c101b0c */
[----:B------:R-:W5:Y:S01]  /*0590*/  LDG.E.64 R20, desc[UR12][R6.64+0x20] ;  /* 0x0000200c06147981 */ /* 0x000f62000c1e1b00 */
[----:B----4-:R-:W0:Y:S08]  /*05a0*/  F2I.F64.TRUNC R24, R12 ;  /* 0x0000000c00187311 */ /* 0x010e30000030d100 */
[----:B0-----:R-:W0:Y:S02]  /*05b0*/  I2F.F64 R16, R24 ;  /* 0x0000001800107312 */ /* 0x001e240000201c00 */
[----:B0-----:R0:W-:Y:S04]  /*05c0*/  STG.E.64 desc[UR12][R6.64+0x18], R16 ;  /* 0x0000181006007986 */ /* 0x0011e8000c101b0c */
[----:B------:R-:W4:Y:S04]  /*05d0*/  LDG.E.64 R18, desc[UR12][R8.64+0x20] ;  /* 0x0000200c08127981 */ /* 0x000f28000c1e1b00 */
[----:B-----5:R5:W-:Y:S04]  /*05e0*/  STG.E.64 desc[UR12][R8.64+0x20], R20 ;  /* 0x0000201408007986 */ /* 0x020be8000c101b0c */
[----:B------:R-:W5:Y:S01]  /*05f0*/  LDG.E.64 R12, desc[UR12][R6.64+0x28] ;  /* 0x0000280c060c7981 */ /* 0x000f62000c1e1b00 */
[----:B----4-:R-:W2:Y:S08]  /*0600*/  F2I.F64.TRUNC R0, R18 ;  /* 0x0000001200007311 */ /* 0x010eb0000030d100 */
[----:B--2---:R-:W2:Y:S02]  /*0610*/  I2F.F64 R22, R0 ;  /* 0x0000000000167312 */ /* 0x004ea40000201c00 */
[----:B--2---:R2:W-:Y:S04]  /*0620*/  STG.E.64 desc[UR12][R6.64+0x20], R22 ;  /* 0x0000201606007986 */ /* 0x0045e8000c101b0c */
[----:B---3--:R-:W3:Y:S04]  /*0630*/  LDG.E.64 R10, desc[UR12][R8.64+0x28] ;  /* 0x0000280c080a7981 */ /* 0x008ee8000c1e1b00 */
[----:B-----5:R4:W-:Y:S04]  /*0640*/  STG.E.64 desc[UR12][R8.64+0x28], R12 ;  /* 0x0000280c08007986 */ /* 0x0209e8000c101b0c */
[----:B------:R-:W5:Y:S01]  /*0650*/  LDG.E.64 R18, desc[UR12][R6.64+0x30] ;  /* 0x0000300c06127981 */ /* 0x000f62000c1e1b00 */
[----:B---3--:R-:W1:Y:S08]  /*0660*/  F2I.F64.TRUNC R24, R10 ;  /* 0x0000000a00187311 */ /* 0x008e70000030d100 */
[----:B-1----:R-:W1:Y:S02]  /*0670*/  I2F.F64 R14, R24 ;  /* 0x00000018000e7312 */ /* 0x002e640000201c00 */
[----:B-1----:R1:W-:Y:S04]  /*0680*/  STG.E.64 desc[UR12][R6.64+0x28], R14 ;  /* 0x0000280e06007986 */ /* 0x0023e8000c101b0c */
[----:B0-----:R-:W3:Y:S04]  /*0690*/  LDG.E.64 R16, desc[UR12][R8.64+0x30] ;  /* 0x0000300c08107981 */ /* 0x001ee8000c1e1b00 */
[----:B-----5:R0:W-:Y:S04]  /*06a0*/  STG.E.64 desc[UR12][R8.64+0x30], R18 ;  /* 0x0000301208007986 */ /* 0x0201e8000c101b0c */
[----:B------:R-:W5:Y:S01]  /*06b0*/  LDG.E.64 R10, desc[UR12][R6.64+0x38] ;  /* 0x0000380c060a7981 */ /* 0x000f62000c1e1b00 */
[----:B---3--:R-:W3:Y:S08]  /*06c0*/  F2I.F64.TRUNC R0, R16 ;  /* 0x0000001000007311 */ /* 0x008ef0000030d100 */
[----:B---3--:R-:W3:Y:S02]  /*06d0*/  I2F.F64 R20, R0 ;  /* 0x0000000000147312 */ /* 0x008ee40000201c00 */
[----:B---3--:R3:W-:Y:S04]  /*06e0*/  STG.E.64 desc[UR12][R6.64+0x30], R20 ;  /* 0x0000301406007986 */ /* 0x0087e8000c101b0c */
[----:B--2---:R-:W2:Y:S04]  /*06f0*/  LDG.E.64 R22, desc[UR12][R8.64+0x38] ;  /* 0x0000380c08167981 */ /* 0x004ea8000c1e1b00 */
[----:B-----5:R5:W-:Y:S04]  /*0700*/  STG.E.64 desc[UR12][R8.64+0x38], R10 ;  /* 0x0000380a08007986 */ /* 0x020be8000c101b0c */
[----:B------:R-:W3:Y:S01]  /*0710*/  LDG.E.64 R16, desc[UR12][R6.64+0x40] ;  /* 0x0000400c06107981 */ /* 0x000ee2000c1e1b00 */
[----:B--2---:R-:W4:Y:S08]  /*0720*/  F2I.F64.TRUNC R24, R22 ;  /* 0x0000001600187311 */ /* 0x004f30000030d100 */
[----:B----4-:R-:W2:Y:S02]  /*0730*/  I2F.F64 R12, R24 ;  /* 0x00000018000c7312 */ /* 0x010ea40000201c00 */
[----:B--2---:R2:W-:Y:S04]  /*0740*/  STG.E.64 desc[UR12][R6.64+0x38], R12 ;  /* 0x0000380c06007986 */ /* 0x0045e8000c101b0c */
[----:B-1----:R-:W4:Y:S04]  /*0750*/  LDG.E.64 R14, desc[UR12][R8.64+0x40] ;  /* 0x0000400c080e7981 */ /* 0x002f28000c1e1b00 */
[----:B---3--:R1:W-:Y:S04]  /*0760*/  STG.E.64 desc[UR12][R8.64+0x40], R16 ;  /* 0x0000401008007986 */ /* 0x0083e8000c101b0c */
[----:B------:R-:W3:Y:S01]  /*0770*/  LDG.E.64 R22, desc[UR12][R6.64+0x48] ;  /* 0x0000480c06167981 */ /* 0x000ee2000c1e1b00 */
[----:B----4-:R-:W0:Y:S08]  /*0780*/  F2I.F64.TRUNC R0, R14 ;  /* 0x0000000e00007311 */ /* 0x010e30000030d100 */
[----:B0-----:R-:W0:Y:S02]  /*0790*/  I2F.F64 R18, R0 ;  /* 0x0000000000127312 */ /* 0x001e240000201c00 */
[----:B0-----:R0:W-:Y:S04]  /*07a0*/  STG.E.64 desc[UR12][R6.64+0x40], R18 ;  /* 0x0000401206007986 */ /* 0x0011e8000c101b0c */
[----:B------:R-:W4:Y:S04]  /*07b0*/  LDG.E.64 R20, desc[UR12][R8.64+0x48] ;  /* 0x0000480c08147981 */ /* 0x000f28000c1e1b00 */
[----:B---3--:R3:W-:Y:S04]  /*07c0*/  STG.E.64 desc[UR12][R8.64+0x48], R22 ;  /* 0x0000481608007986 */ /* 0x0087e8000c101b0c */
[----:B------:R-:W3:Y:S01]  /*07d0*/  LDG.E.64 R14, desc[UR12][R6.64+0x50] ;  /* 0x0000500c060e7981 */ /* 0x000ee2000c1e1b00 */
[----:B----4-:R-:W5:Y:S08]  /*07e0*/  F2I.F64.TRUNC R24, R20 ;  /* 0x0000001400187311 */ /* 0x010f70000030d100 */
[----:B-----5:R-:W4:Y:S02]  /*07f0*/  I2F.F64 R10, R24 ;  /* 0x00000018000a7312 */ /* 0x020f240000201c00 */
[----:B----4-:R4:W-:Y:S04]  /*0800*/  STG.E.64 desc[UR12][R6.64+0x48], R10 ;  /* 0x0000480a06007986 */ /* 0x0109e8000c101b0c */
[----:B--2---:R-:W2:Y:S04]  /*0810*/  LDG.E.64 R12, desc[UR12][R8.64+0x50] ;  /* 0x0000500c080c7981 */ /* 0x004ea8000c1e1b00 */
[----:B---3--:R3:W-:Y:S04]  /*0820*/  STG.E.64 desc[UR12][R8.64+0x50], R14 ;  /* 0x0000500e08007986 */ /* 0x0087e8000c101b0c */
[----:B------:R-:W5:Y:S01]  /*0830*/  LDG.E.64 R20, desc[UR12][R6.64+0x58] ;  /* 0x0000580c06147981 */ /* 0x000f62000c1e1b00 */
[----:B--2---:R-:W1:Y:S08]  /*0840*/  F2I.F64.TRUNC R0, R12 ;  /* 0x0000000c00007311 */ /* 0x004e70000030d100 */
[----:B-1----:R-:W1:Y:S02]  /*0850*/  I2F.F64 R16, R0 ;  /* 0x0000000000107312 */ /* 0x002e640000201c00 */
[----:B-1----:R1:W-:Y:S04]  /*0860*/  STG.E.64 desc[UR12][R6.64+0x50], R16 ;  /* 0x0000501006007986 */ /* 0x0023e8000c101b0c */
[----:B0-----:R-:W2:Y:S04]  /*0870*/  LDG.E.64 R18, desc[UR12][R8.64+0x58] ;  /* 0x0000580c08127981 */ /* 0x001ea8000c1e1b00 */
[----:B-----5:R-:W-:Y:S04]  /*0880*/  STG.E.64 desc[UR12][R8.64+0x58], R20 ;  /* 0x0000581408007986 */ /* 0x020fe8000c101b0c */
[----:B------:R-:W5:Y:S01]  /*0890*/  LDG.E.64 R12, desc[UR12][R6.64+0x60] ;  /* 0x0000600c060c7981 */ /* 0x000f62000c1e1b00 */
[----:B--2---:R-:W0:Y:S08]  /*08a0*/  F2I.F64.TRUNC R24, R18 ;  /* 0x0000001200187311 */ /* 0x004e30000030d100 */
[----:B0-----:R-:W0:Y:S02]  /*08b0*/  I2F.F64 R22, R24 ;  /* 0x0000001800167312 */ /* 0x001e240000201c00 */
[----:B0-----:R0:W-:Y:S04]  /*08c0*/  STG.E.64 desc[UR12][R6.64+0x58], R22 ;  /* 0x0000581606007986 */ /* 0x0011e8000c101b0c */
[----:B----4-:R-:W2:Y:S04]  /*08d0*/  LDG.E.64 R10, desc[UR12][R8.64+0x60] ;  /* 0x0000600c080a7981 */ /* 0x010ea8000c1e1b00 */
[----:B-----5:R-:W-:Y:S04]  /*08e0*/  STG.E.64 desc[UR12][R8.64+0x60], R12 ;  /* 0x0000600c08007986 */ /* 0x020fe8000c101b0c */
[----:B------:R-:W4:Y:S01]  /*08f0*/  LDG.E.64 R18, desc[UR12][R6.64+0x68] ;  /* 0x0000680c06127981 */ /* 0x000f22000c1e1b00 */
[----:B--2---:R-:W3:Y:S08]  /*0900*/  F2I.F64.TRUNC R10, R10 ;  /* 0x0000000a000a7311 */ /* 0x004ef0000030d100 */
[----:B---3--:R-:W2:Y:S02]  /*0910*/  I2F.F64 R14, R10 ;  /* 0x0000000a000e7312 */ /* 0x008ea40000201c00 */
[----:B--2---:R-:W-:Y:S04]  /*0920*/  STG.E.64 desc[UR12][R6.64+0x60], R14 ;  /* 0x0000600e06007986 */ /* 0x004fe8000c101b0c */
[----:B-1----:R1:W2:Y:S01]  /*0930*/  LDG.E.64 R16, desc[UR12][R8.64+0x68] ;  /* 0x0000680c08107981 */ /* 0x0022a2000c1e1b00 */
[----:B------:R-:W-:Y:S01]  /*0940*/  UIADD3 UR5, UPT, UPT, UR5, 0x10, URZ ;  /* 0x0000001005057890 */ /* 0x000fe2000fffe0ff */
[----:B0-----:R-:W-:-:S03]  /*0950*/  IADD3 R22, P1, PT, R8, 0x80, RZ ;  /* 0x0000008008167810 */ /* 0x001fc60007f3e0ff */
[----:B------:R-:W-:Y:S01]  /*0960*/  UISETP.GE.AND UP1, UPT, UR5, -0xc, UPT ;  /* 0xfffffff40500788c */ /* 0x000fe2000bf26270 */
[----:B------:R-:W-:Y:S01]  /*0970*/  IADD3 R0, P2, PT, R6, 0x80, RZ ;  /* 0x0000008006007810 */ /* 0x000fe20007f5e0ff */
[----:B------:R-:W-:Y:S01]  /*0980*/  IMAD.X R23, RZ, RZ, R9, P1 ;  /* 0x000000ffff177224 */ /* 0x000fe200008e0609 */
[----:B----4-:R1:W-:Y:S02]  /*0990*/  STG.E.64 desc[UR12][R8.64+0x68], R18 ;  /* 0x0000681208007986 */ /* 0x0103e4000c101b0c */
[----:B------:R-:W-:Y:S01]  /*09a0*/  IADD3.X R11, PT, PT, RZ, R7, RZ, P2, !PT ;  /* 0x00000007ff0b7210 */ /* 0x000fe200017fe4ff */
[----:B-1----:R-:W-:Y:S02]  /*09b0*/  IMAD.MOV.U32 R8, RZ, RZ, R22 ;  /* 0x000000ffff087224 */ /* 0x002fe400078e0016 */
[----:B------:R-:W-:Y:S01]  /*09c0*/  IMAD.MOV.U32 R9, RZ, RZ, R23 ;  /* 0x000000ffff097224 */ /* 0x000fe200078e0017 */
[----:B--2---:R-:W0:Y:S08]  /*09d0*/  F2I.F64.TRUNC R16, R16 ;  /* 0x0000001000107311 */ /* 0x004e30000030d100 */
[----:B0-----:R-:W0:Y:S02]  /*09e0*/  I2F.F64 R20, R16 ;  /* 0x0000001000147312 */ /* 0x001e240000201c00 */
[----:B0-----:R0:W-:Y:S02]  /*09f0*/  STG.E.64 desc[UR12][R6.64+0x68], R20 ;  /* 0x0000681406007986 */ /* 0x0011e4000c101b0c */
[----:B0-----:R-:W-:Y:S01]  /*0a00*/  IMAD.MOV.U32 R6, RZ, RZ, R0 ;  /* 0x000000ffff067224 */ /* 0x001fe200078e0000 */
[----:B------:R-:W-:Y:S01]  /*0a10*/  MOV R7, R11 ;  /* 0x0000000b00077202 */ /* 0x000fe20000000f00 */
[----:B------:R-:W-:Y:S06]  /*0a20*/  BRA.U !UP1, `(.L_x_6) ;  /* 0xfffffff909547547 */ /* 0x000fec000b83ffff */
[----:B------:R-:W-:-:S07]  /*0a30*/  IMAD.U32 R11, RZ, RZ, UR11 ;  /* 0x0000000bff0b7e24 */ /* 0x000fce000f8e00ff */
.L_x_5:
[----:B------:R-:W-:-:S04]  /*0a40*/  UIADD3 UR11, UPT, UPT, -UR5, URZ, URZ ;  /* 0x000000ff050b7290 */ /* 0x000fc8000fffe1ff */
[----:B------:R-:W-:-:S09]  /*0a50*/  UISETP.GT.AND UP1, UPT, UR11, 0x4, UPT ;  /* 0x000000040b00788c */ /* 0x000fd2000bf24270 */
[----:B------:R-:W-:Y:S05]  /*0a60*/  BRA.U !UP1, `(.L_x_7) ;  /* 0x0000000109f07547 */ /* 0x000fea000b800000 */
        /* <DEDUP_REMOVED lines=32> */
[----:B-----5:R-:W-:Y:S04]  /*0c70*/  STG.E.64 desc[UR12][R8.64+0x18], R14 ;  /* 0x0000180e08007986 */ /* 0x020fe8000c101b0c */
[----:B------:R-:W5:Y:S01]  /*0c80*/  LDG.E.64 R20, desc[UR12][R6.64+0x20] ;  /* 0x0000200c06147981 */ /* 0x000f62000c1e1b00 */
[----:B----4-:R-:W0:Y:S08]  /*0c90*/  F2I.F64.TRUNC R24, R12 ;  /* 0x0000000c00187311 */ /* 0x010e30000030d100 */
[----:B0-----:R-:W0:Y:S02]  /*0ca0*/  I2F.F64 R16, R24 ;  /* 0x0000001800107312 */ /* 0x001e240000201c00 */
[----:B0-----:R0:W-:Y:S04]  /*0cb0*/  STG.E.64 desc[UR12][R6.64+0x18], R16 ;  /* 0x0000181006007986 */ /* 0x0011e8000c101b0c */
[----:B------:R-:W4:Y:S04]  /*0cc0*/  LDG.E.64 R18, desc[UR12][R8.64+0x20] ;  /* 0x0000200c08127981 */ /* 0x000f28000c1e1b00 */
[----:B-----5:R-:W-:Y:S04]  /*0cd0*/  STG.E.64 desc[UR12][R8.64+0x20], R20 ;  /* 0x0000201408007986 */ /* 0x020fe8000c101b0c */
[----:B------:R-:W5:Y:S01]  /*0ce0*/  LDG.E.64 R12, desc[UR12][R6.64+0x28] ;  /* 0x0000280c060c7981 */ /* 0x000f62000c1e1b00 */
[----:B----4-:R-:W2:Y:S08]  /*0cf0*/  F2I.F64.TRUNC R18, R18 ;  /* 0x0000001200127311 */ /* 0x010eb0000030d100 */
[----:B--2---:R-:W1:Y:S02]  /*0d00*/  I2F.F64 R22, R18 ;  /* 0x0000001200167312 */ /* 0x004e640000201c00 */
[----:B-1----:R-:W-:Y:S04]  /*0d10*/  STG.E.64 desc[UR12][R6.64+0x20], R22 ;  /* 0x0000201606007986 */ /* 0x002fe8000c101b0c */
[----:B---3--:R1:W2:Y:S01]  /*0d20*/  LDG.E.64 R10, desc[UR12][R8.64+0x28] ;  /* 0x0000280c080a7981 */ /* 0x0082a2000c1e1b00 */
[----:B------:R-:W-:-:S02]  /*0d30*/  IADD3 R0, P2, PT, R6, 0x40, RZ ;  /* 0x0000004006007810 */ /* 0x000fc40007f5e0ff */
[----:B0-----:R-:W-:Y:S01]  /*0d40*/  IADD3 R16, P1, PT, R8, 0x40, RZ ;  /* 0x0000004008107810 */ /* 0x001fe20007f3e0ff */
[----:B------:R-:W-:Y:S02]  /*0d50*/  ULOP3.LUT UR11, UR14, 0x7fc, URZ, 0xc0, !UPT ;  /* 0x000007fc0e0b7892 */ /* 0x000fe4000f8ec0ff */
[----:B------:R-:W-:Y:S02]  /*0d60*/  IMAD.X R17, RZ, RZ, R7, P2 ;  /* 0x000000ffff117224 */ /* 0x000fe400010e0607 */
[----:B------:R-:W-:Y:S01]  /*0d70*/  IMAD.X R19, RZ, RZ, R9, P1 ;  /* 0x000000ffff137224 */ /* 0x000fe200008e0609 */
[----:B------:R-:W-:Y:S02]  /*0d80*/  UIADD3 UR5, UPT, UPT, UR5, 0x8, URZ ;  /* 0x0000000805057890 */ /* 0x000fe4000fffe0ff */
[----:B------:R-:W-:Y:S01]  /*0d90*/  UPLOP3.LUT UP0, UPT, UPT, UPT, UPT, 0x40, 0x4 ;  /* 0x000000000004789c */ /* 0x000fe20003f0e870 */
[----:B-----5:R1:W-:Y:S02]  /*0da0*/  STG.E.64 desc[UR12][R8.64+0x28], R12 ;  /* 0x0000280c08007986 */ /* 0x0203e4000c101b0c */
[----:B-1----:R-:W-:-:S02]  /*0db0*/  IMAD.MOV.U32 R8, RZ, RZ, R16 ;  /* 0x000000ffff087224 */ /* 0x002fc400078e0010 */
[----:B------:R-:W-:Y:S01]  /*0dc0*/  IMAD.MOV.U32 R9, RZ, RZ, R19 ;  /* 0x000000ffff097224 */ /* 0x000fe200078e0013 */
[----:B--2---:R-:W0:Y:S08]  /*0dd0*/  F2I.F64.TRUNC R10, R10 ;  /* 0x0000000a000a7311 */ /* 0x004e30000030d100 */
[----:B0-----:R-:W0:Y:S01]  /*0de0*/  I2F.F64 R14, R10 ;  /* 0x0000000a000e7312 */ /* 0x001e220000201c00 */
[----:B------:R-:W-:Y:S01]  /*0df0*/  MOV R11, UR11 ;  /* 0x0000000b000b7c02 */ /* 0x000fe20008000f00 */
[----:B0-----:R0:W-:Y:S02]  /*0e00*/  STG.E.64 desc[UR12][R6.64+0x28], R14 ;  /* 0x0000280e06007986 */ /* 0x0011e4000c101b0c */
[----:B0-----:R-:W-:Y:S01]  /*0e10*/  IMAD.MOV.U32 R6, RZ, RZ, R0 ;  /* 0x000000ffff067224 */ /* 0x001fe200078e0000 */
[----:B------:R-:W-:-:S07]  /*0e20*/  MOV R7, R17 ;  /* 0x0000001100077202 */ /* 0x000fce0000000f00 */
.L_x_7:
[----:B------:R-:W-:-:S09]  /*0e30*/  UISETP.NE.OR UP0, UPT, UR5, URZ, UP0 ;  /* 0x000000ff0500728c */ /* 0x000fd20008705670 */
[----:B------:R-:W-:Y:S05]  /*0e40*/  BRA.U !UP0, `(.L_x_3) ;  /* 0x0000000108947547 */ /* 0x000fea000b800000 */
.L_x_4:
[----:B------:R-:W-:-:S12]  /*0e50*/  ULOP3.LUT UR11, UR14, 0x7fc, URZ, 0xc0, !UPT ;  /* 0x000007fc0e0b7892 */ /* 0x000fd8000f8ec0ff */
.L_x_8:
        /* <DEDUP_REMOVED lines=9> */
[----:B--2---:R-:W-:Y:S04]  /*0ef0*/  STG.E.64 desc[UR12][R8.64+-0x8], R18 ;  /* 0xfffff81208007986 */ /* 0x004fe8000c101b0c */
[----:B------:R-:W2:Y:S02]  /*0f00*/  LDG.E.64 R10, desc[UR12][R6.64] ;  /* 0x0000000c060a7981 */ /* 0x000ea4000c1e1b00 */
[----:B---3--:R-:W3:Y:S02]  /*0f10*/  I2F.F64 R20, R20 ;  /* 0x0000001400147312 */ /* 0x008ee40000201c00 */
[----:B---3--:R3:W-:Y:S04]  /*0f20*/  STG.E.64 desc[UR12][R6.64+-0x8], R20 ;  /* 0xfffff81406007986 */ /* 0x0087e8000c101b0c */
[----:B------:R-:W4:Y:S04]  /*0f30*/  LDG.E.64 R22, desc[UR12][R8.64] ;  /* 0x0000000c08167981 */ /* 0x000f28000c1e1b00 */
[----:B--2---:R2:W-:Y:S04]  /*0f40*/  STG.E.64 desc[UR12][R8.64], R10 ;  /* 0x0000000a08007986 */ /* 0x0045e8000c101b0c */
[----:B------:R-:W5:Y:S01]  /*0f50*/  LDG.E.64 R16, desc[UR12][R6.64+0x8] ;  /* 0x0000080c06107981 */ /* 0x000f62000c1e1b00 */
[----:B----4-:R-:W1:Y:S08]  /*0f60*/  F2I.F64.TRUNC R22, R22 ;  /* 0x0000001600167311 */ /* 0x010e70000030d100 */
[----:B-1----:R-:W1:Y:S02]  /*0f70*/  I2F.F64 R12, R22 ;  /* 0x00000016000c7312 */ /* 0x002e640000201c00 */
[----:B-1----:R-:W-:Y:S04]  /*0f80*/  STG.E.64 desc[UR12][R6.64], R12 ;  /* 0x0000000c06007986 */ /* 0x002fe8000c101b0c */
[----:B0-----:R0:W4:Y:S01]  /*0f90*/  LDG.E.64 R14, desc[UR12][R8.64+0x8] ;  /* 0x0000080c080e7981 */ /* 0x001122000c1e1b00 */
[----:B------:R-:W-:Y:S01]  /*0fa0*/  UIADD3 UR5, UPT, UPT, UR5, 0x4, URZ ;  /* 0x0000000405057890 */ /* 0x000fe2000fffe0ff */
[----:B---3--:R-:W-:-:S03]  /*0fb0*/  IADD3 R20, P1, PT, R8, 0x20, RZ ;  /* 0x0000002008147810 */ /* 0x008fc60007f3e0ff */
[----:B------:R-:W-:Y:S01]  /*0fc0*/  UISETP.NE.AND UP0, UPT, UR5, URZ, UPT ;  /* 0x000000ff0500728c */ /* 0x000fe2000bf05270 */
[----:B------:R-:W-:Y:S01]  /*0fd0*/  IADD3 R0, P2, PT, R6, 0x20, RZ ;  /* 0x0000002006007810 */ /* 0x000fe20007f5e0ff */
[----:B------:R-:W-:-:S04]  /*0fe0*/  IMAD.X R21, RZ, RZ, R9, P1 ;  /* 0x000000ffff157224 */ /* 0x000fc800008e0609 */
[----:B--2---:R-:W-:Y:S01]  /*0ff0*/  IMAD.X R11, RZ, RZ, R7, P2 ;  /* 0x000000ffff0b7224 */ /* 0x004fe200010e0607 */
[----:B-----5:R0:W-:Y:S02]  /*1000*/  STG.E.64 desc[UR12][R8.64+0x8], R16 ;  /* 0x0000081008007986 */ /* 0x0201e4000c101b0c */
[----:B0-----:R-:W-:Y:S01]  /*1010*/  IMAD.MOV.U32 R8, RZ, RZ, R20 ;  /* 0x000000ffff087224 */ /* 0x001fe200078e0014 */
[----:B------:R-:W-:Y:S01]  /*1020*/  MOV R9, R21 ;  /* 0x0000001500097202 */ /* 0x000fe20000000f00 */
[----:B----4-:R-:W0:Y:S08]  /*1030*/  F2I.F64.TRUNC R14, R14 ;  /* 0x0000000e000e7311 */ /* 0x010e30000030d100 */
[----:B0-----:R-:W0:Y:S02]  /*1040*/  I2F.F64 R18, R14 ;  /* 0x0000000e00127312 */ /* 0x001e240000201c00 */
[----:B0-----:R0:W-:Y:S02]  /*1050*/  STG.E.64 desc[UR12][R6.64+0x8], R18 ;  /* 0x0000081206007986 */ /* 0x0011e4000c101b0c */
[----:B0-----:R-:W-:-:S02]  /*1060*/  IMAD.MOV.U32 R6, RZ, RZ, R0 ;  /* 0x000000ffff067224 */ /* 0x001fc400078e0000 */
[----:B------:R-:W-:Y:S01]  /*1070*/  IMAD.MOV.U32 R7, RZ, RZ, R11 ;  /* 0x000000ffff077224 */ /* 0x000fe200078e000b */
[----:B------:R-:W-:Y:S06]  /*1080*/  BRA.U UP0, `(.L_x_8) ;  /* 0xfffffffd00747547 */ /* 0x000fec000b83ffff */
[----:B------:R-:W-:-:S07]  /*1090*/  IMAD.U32 R11, RZ, RZ, UR11 ;  /* 0x0000000bff0b7e24 */ /* 0x000fce000f8e00ff */
.L_x_3:
[----:B------:R-:W-:-:S09]  /*10a0*/  ULOP3.LUT UP0, UR5, UR14, 0x3, URZ, 0xc0, !UPT ;  /* 0x000000030e057892 */ /* 0x000fd2000f80c0ff */
[----:B------:R-:W-:Y:S05]  /*10b0*/  BRA.U !UP0, `(.L_x_2) ;  /* 0x0000000108787547 */ /* 0x000fea000b800000 */
[----:B------:R-:W-:Y:S01]  /*10c0*/  IADD3 R8, PT, PT, R30, R11, RZ ;  /* 0x0000000b1e087210 */ /* 0x000fe20007ffe0ff */
[----:B------:R-:W-:-:S04]  /*10d0*/  IMAD.MOV.U32 R9, RZ, RZ, 0x8 ;  /* 0x00000008ff097424 */ /* 0x000fc800078e00ff */
[----:B------:R-:W-:-:S05]  /*10e0*/  IMAD.WIDE.U32 R8, R8, R9, UR6 ;  /* 0x0000000608087e25 */ /* 0x000fca000f8e0009 */
[----:B------:R-:W2:Y:S01]  /*10f0*/  LDG.E.64 R12, desc[UR12][R8.64] ;  /* 0x0000000c080c7981 */ /* 0x000ea2000c1e1b00 */
[----:B------:R-:W-:-:S05]  /*1100*/  IMAD.WIDE.U32 R6, R11, 0x8, R2 ;  /* 0x000000080b067825 */ /* 0x000fca00078e0002 */
[----:B------:R-:W3:Y:S01]  /*1110*/  LDG.E.64 R14, desc[UR12][R6.64] ;  /* 0x0000000c060e7981 */ /* 0x000ee2000c1e1b00 */
[----:B------:R-:W-:Y:S01]  /*1120*/  UISETP.NE.AND UP0, UPT, UR5, 0x1, UPT ;  /* 0x000000010500788c */ /* 0x000fe2000bf05270 */
[----:B--2---:R-:W0:Y:S02]  /*1130*/  F2I.F64.TRUNC R12, R12 ;  /* 0x0000000c000c7311 */ /* 0x004e24000030d100 */
[----:B---3--:R1:W-:Y:S06]  /*1140*/  STG.E.64 desc[UR12][R8.64], R14 ;  /* 0x0000000e08007986 */ /* 0x0083ec000c101b0c */
[----:B0-----:R-:W0:Y:S02]  /*1150*/  I2F.F64 R16, R12 ;  /* 0x0000000c00107312 */ /* 0x001e240000201c00 */
[----:B0-----:R1:W-:Y:S01]  /*1160*/  STG.E.64 desc[UR12][R6.64], R16 ;  /* 0x0000001006007986 */ /* 0x0013e2000c101b0c */
[----:B------:R-:W-:Y:S05]  /*1170*/  BRA.U !UP0, `(.L_x_2) ;  /* 0x0000000108487547 */ /* 0x000fea000b800000 */
[----:B------:R-:W-:Y:S01]  /*1180*/  IADD3 R11, P1, PT, R30, R11, RZ ;  /* 0x0000000b1e0b7210 */ /* 0x000fe20007f3e0ff */
[----:B------:R-:W2:Y:S04]  /*1190*/  LDG.E.64 R12, desc[UR12][R6.64+0x8] ;  /* 0x0000080c060c7981 */ /* 0x000ea8000c1e1b00 */
[----:B------:R-:W-:Y:S01]  /*11a0*/  IMAD.X R0, RZ, RZ, RZ, P1 ;  /* 0x000000ffff007224 */ /* 0x000fe200008e06ff */
[----:B-1----:R-:W-:-:S04]  /*11b0*/  LEA R8, P1, R11, UR6, 0x3 ;  /* 0x000000060b087c11 */ /* 0x002fc8000f8218ff */
[----:B------:R-:W-:-:S05]  /*11c0*/  LEA.HI.X R9, R11, UR7, R0, 0x3, P1 ;  /* 0x000000070b097c11 */ /* 0x000fca00088f1c00 */
[----:B------:R-:W3:Y:S01]  /*11d0*/  LDG.E.64 R10, desc[UR12][R8.64+0x8] ;  /* 0x0000080c080a7981 */ /* 0x000ee2000c1e1b00 */
[----:B------:R-:W-:-:S06]  /*11e0*/  UISETP.NE.AND UP0, UPT, UR5, 0x2, UPT ;  /* 0x000000020500788c */ /* 0x000fcc000bf05270 */
[----:B------:R-:W-:Y:S01]  /*11f0*/  PLOP3.LUT P1, PT, PT, PT, UP0, 0x80, 0x8 ;  /* 0x000000000008781c */ /* 0x000fe20003f2f008 */
[----:B---3--:R-:W0:Y:S01]  /*1200*/  F2I.F64.TRUNC R10, R10 ;  /* 0x0000000a000a7311 */ /* 0x008e22000030d100 */
[----:B--2---:R2:W-:Y:S11]  /*1210*/  STG.E.64 desc[UR12][R8.64+0x8], R12 ;  /* 0x0000080c08007986 */ /* 0x0045f6000c101b0c */
[----:B------:R-:W3:Y:S01]  /*1220*/  @P1 LDG.E.64 R18, desc[UR12][R6.64+0x10] ;  /* 0x0000100c06121981 */ /* 0x000ee2000c1e1b00 */
[----:B0-----:R-:W0:Y:S03]  /*1230*/  I2F.F64 R14, R10 ;  /* 0x0000000a000e7312 */ /* 0x001e260000201c00 */
[----:B0-----:R2:W-:Y:S04]  /*1240*/  STG.E.64 desc[UR12][R6.64+0x8], R14 ;  /* 0x0000080e06007986 */ /* 0x0015e8000c101b0c */
[----:B------:R-:W4:Y:S04]  /*1250*/  @P1 LDG.E.64 R16, desc[UR12][R8.64+0x10] ;  /* 0x0000100c08101981 */ /* 0x000f28000c1e1b00 */
[----:B---3--:R2:W-:Y:S01]  /*1260*/  @P1 STG.E.64 desc[UR12][R8.64+0x10], R18 ;  /* 0x0000101208001986 */ /* 0x0085e2000c101b0c */
[----:B----4-:R-:W0:Y:S08]  /*1270*/  @P1 F2I.F64.TRUNC R16, R16 ;  /* 0x0000001000101311 */ /* 0x010e30000030d100 */
[----:B0-----:R-:W0:Y:S02]  /*1280*/  @P1 I2F.F64 R20, R16 ;  /* 0x0000001000141312 */ /* 0x001e240000201c00 */
[----:B0-----:R2:W-:Y:S02]  /*1290*/  @P1 STG.E.64 desc[UR12][R6.64+0x10], R20 ;  /* 0x0000101406001986 */ /* 0x0015e4000c101b0c */
.L_x_2:
[----:B------:R-:W-:Y:S05]  /*12a0*/  BSYNC.RECONVERGENT B0 ;  /* 0x0000000000007941 */ /* 0x000fea0003800200 */
.L_x_1:
[----:B------:R-:W-:Y:S01]  /*12b0*/  ISETP.NE.AND P1, PT, R25, RZ, PT ;  /* 0x000000ff1900720c */ /* 0x000fe20003f25270 */
[----:B------:R-:W-:Y:S01]  /*12c0*/  IMAD.U32 R10, RZ, RZ, UR8 ;  /* 0x00000008ff0a7e24 */ /* 0x000fe2000f8e00ff */
[----:B------:R-:W-:Y:S01]  /*12d0*/  MOV R11, UR9 ;  /* 0x00000009000b7c02 */ /* 0x000fe20008000f00 */
[----:B-12---:R-:W2:Y:S10]  /*12e0*/  LDG.E.64 R6, desc[UR12][R4.64] ;  /* 0x0000000c04067981 */ /* 0x006eb4000c1e1b00 */
[----:B------:R-:W2:Y:S01]  /*12f0*/  @P1 LDG.E.64 R8, desc[UR12][R10.64] ;  /* 0x0000000c0a081981 */ /* 0x000ea2000c1e1b00 */
[----:B------:R-:W-:Y:S01]  /*1300*/  IMAD.U32 R12, RZ, RZ, UR8 ;  /* 0x00000008ff0c7e24 */ /* 0x000fe2000f8e00ff */
[----:B------:R-:W-:Y:S01]  /*1310*/  MOV R15, UR9 ;  /* 0x00000009000f7c02 */ /* 0x000fe20008000f00 */
[----:B------:R-:W-:-:S02]  /*1320*/  IMAD.U32 R13, RZ, RZ, UR9 ;  /* 0x00000009ff0d7e24 */ /* 0x000fc4000f8e00ff */
[----:B------:R-:W-:Y:S01]  /*1330*/  IMAD.U32 R14, RZ, RZ, UR8 ;  /* 0x00000008ff0e7e24 */ /* 0x000fe2000f8e00ff */
[----:B--2---:R-:W-:-:S07]  /*1340*/  @P1 DMUL R6, R6, R8 ;  /* 0x0000000806061228 */ /* 0x004fce0000000000 */
[----:B------:R0:W-:Y:S01]  /*1350*/  STG.E.64 desc[UR12][R12.64], R6 ;  /* 0x000000060c007986 */ /* 0x0001e2000c101b0c */
[----:B------:R-:W-:-:S07]  /*1360*/  @!P0 DADD R8, -RZ, -R6 ;  /* 0x00000000ff088229 */ /* 0x000fce0000000906 */
[----:B------:R0:W-:Y:S04]  /*1370*/  @!P0 STG.E.64 desc[UR12][R14.64], R8 ;  /* 0x000000080e008986 */ /* 0x0001e8000c101b0c */
.L_x_0:
[----:B------:R-:W-:Y:S01]  /*1380*/  ISETP.GT.U32.AND P0, PT, R25, UR4, PT ;  /* 0x0000000419007c0c */ /* 0x000fe2000bf04070 */
[----:B------:R-:W-:Y:S05]  /*1390*/  WARPSYNC.ALL ;  /* 0x0000000000007948 */ /* 0x000fea0003800000 */
[----:B------:R-:W-:Y:S06]  /*13a0*/  BAR.SYNC.DEFER_BLOCKING 0x0 ;  /* 0x0000000000007b1d */ /* 0x000fec0000010000 */
[----:B------:R-:W-:Y:S04]  /*13b0*/  BSSY.RECONVERGENT B0, `(.L_x_9) ;  /* 0x00000e2000007945 */ /* 0x000fe80003800200 */
[----:B------:R-:W-:Y:S05]  /*13c0*/  @!P0 BRA `(.L_x_10) ;  /* 0x0000000c00808947 */ /* 0x000fea0003800000 */
[----:B------:R-:W-:Y:S01]  /*13d0*/  UIMAD UR5, UR14, UR4, URZ ;  /* 0x000000040e0572a4 */ /* 0x000fe2000f8e02ff */
[----:B------:R-:W-:Y:S01]  /*13e0*/  IMAD.MOV.U32 R5, RZ, RZ, 0x8 ;  /* 0x00000008ff057424 */ /* 0x000fe200078e00ff */
[----:B0-----:R-:W-:-:S04]  /*13f0*/  MOV R7, UR4 ;  /* 0x0000000400077c02 */ /* 0x001fc80008000f00 */
[----:B------:R-:W-:-:S04]  /*1400*/  IMAD.U32 R4, RZ, RZ, UR5 ;  /* 0x00000005ff047e24 */ /* 0x000fc8000f8e00ff */
[----:B------:R-:W-:-:S04]  /*1410*/  IMAD.WIDE.U32 R4, R4, R5, UR6 ;  /* 0x0000000604047e25 */ /* 0x000fc8000f8e0005 */
[----:B------:R-:W-:-:S05]  /*1420*/  IMAD.WIDE.U32 R6, R7, 0x8, R4 ;  /* 0x0000000807067825 */ /* 0x000fca00078e0004 */
[----:B------:R-:W2:Y:S01]  /*1430*/  LDG.E.64 R32, desc[UR12][R6.64] ;  /* 0x0000000c06207981 */ /* 0x000ea2000c1e1b00 */
[----:B------:R-:W-:-:S04]  /*1440*/  IMAD.U32 R9, RZ, RZ, UR4 ;  /* 0x00000004ff097e24 */ /* 0x000fc8000f8e00ff */
[----:B------:R-:W-:-:S05]  /*1450*/  IMAD.WIDE.U32 R8, R9, 0x8, R2 ;  /* 0x0000000809087825 */ /* 0x000fca00078e0002 */
[----:B------:R-:W3:Y:S01]  /*1460*/  LDG.E.64 R14, desc[UR12][R8.64] ;  /* 0x0000000c080e7981 */ /* 0x000ee2000c1e1b00 */
[----:B------:R-:W-:Y:S01]  /*1470*/  IMAD.MOV.U32 R10, RZ, RZ, 0x1 ;  /* 0x00000001ff0a7424 */ /* 0x000fe200078e00ff */
[----:B------:R-:W-:Y:S01]  /*1480*/  BSSY.RECONVERGENT B1, `(.L_x_11) ;  /* 0x0000012000017945 */ /* 0x000fe20003800200 */
[----:B--2---:R-:W0:Y:S01]  /*1490*/  MUFU.RCP64H R11, R33 ;  /* 0x00000021000b7308 */ /* 0x004e220000001800 */
[----:B---3--:R-:W-:-:S03]  /*14a0*/  FSETP.GEU.AND P1, PT, |R15|, 6.5827683646048100446e-37, PT ;  /* 0x036000000f00780b */ /* 0x008fc60003f2e200 */
[----:B0-----:R-:W-:-:S08]  /*14b0*/  DFMA R12, -R32, R10, 1 ;  /* 0x3ff00000200c742b */ /* 0x001fd0000000010a */
[----:B------:R-:W-:-:S08]  /*14c0*/  DFMA R12, R12, R12, R12 ;  /* 0x0000000c0c0c722b */ /* 0x000fd0000000000c */
[----:B------:R-:W-:-:S08]  /*14d0*/  DFMA R12, R10, R12, R10 ;  /* 0x0000000c0a0c722b */ /* 0x000fd0000000000a */
[----:B------:R-:W-:-:S08]  /*14e0*/  DFMA R10, -R32, R12, 1 ;  /* 0x3ff00000200a742b */ /* 0x000fd0000000010c */
[----:B------:R-:W-:-:S08]  /*14f0*/  DFMA R10, R12, R10, R12 ;  /* 0x0000000a0c0a722b */ /* 0x000fd0000000000c */
[----:B------:R-:W-:-:S08]  /*1500*/  DMUL R12, R14, R10 ;  /* 0x0000000a0e0c7228 */ /* 0x000fd00000000000 */
[----:B------:R-:W-:-:S08]  /*1510*/  DFMA R16, -R32, R12, R14 ;  /* 0x0000000c2010722b */ /* 0x000fd0000000010e */
[----:B------:R-:W-:-:S10]  /*1520*/  DFMA R10, R10, R16, R12 ;  /* 0x000000100a0a722b */ /* 0x000fd4000000000c */
[----:B------:R-:W-:-:S05]  /*1530*/  FFMA R0, RZ, R33, R11 ;  /* 0x00000021ff007223 */ /* 0x000fca000000000b */
[----:B------:R-:W-:-:S13]  /*1540*/  FSETP.GT.AND P0, PT, |R0|, 1.469367938527859385e-39, PT ;  /* 0x001000000000780b */ /* 0x000fda0003f04200 */
[----:B------:R-:W-:Y:S05]  /*1550*/  @P0 BRA P1, `(.L_x_12) ;  /* 0x0000000000100947 */ /* 0x000fea0000800000 */
[----:B------:R-:W-:-:S07]  /*1560*/  MOV R24, 0x1580 ;  /* 0x0000158000187802 */ /* 0x000fce0000000f00 */
[----:B------:R-:W-:Y:S05]  /*1570*/  CALL.REL.NOINC `($__internal_0_$__cuda_sm20_div_rn_f64_full) ;  /* 0x0000000c002c7944 */ /* 0x000fea0003c00000 */
[----:B------:R-:W-:Y:S01]  /*1580*/  MOV R10, R18 ;  /* 0x00000012000a7202 */ /* 0x000fe20000000f00 */
[----:B------:R-:W-:-:S07]  /*1590*/  IMAD.MOV.U32 R11, RZ, RZ, R19 ;  /* 0x000000ffff0b7224 */ /* 0x000fce00078e0013 */
.L_x_12:
[----:B------:R-:W-:Y:S05]  /*15a0*/  BSYNC.RECONVERGENT B1 ;  /* 0x0000000000017941 */ /* 0x000fea0003800200 */
.L_x_11:
[----:B------:R-:W-:-:S04]  /*15b0*/  UIADD3 UR5, UPT, UPT, UR4, 0x1, URZ ;  /* 0x0000000104057890 */ /* 0x000fc8000fffe0ff */
[----:B------:R-:W-:-:S09]  /*15c0*/  UISETP.GE.U32.AND UP0, UPT, UR5, UR14, UPT ;  /* 0x0000000e0500728c */ /* 0x000fd2000bf06070 */
[----:B------:R-:W-:Y:S05]  /*15d0*/  BRA.U UP0, `(.L_x_10) ;  /* 0x0000000900fc7547 */ /* 0x000fea000b800000 */
[----:B------:R-:W-:-:S04]  /*15e0*/  ULOP3.LUT UR11, URZ, UR4, URZ, 0x33, !UPT ;  /* 0x00000004ff0b7292 */ /* 0x000fc8000f8e33ff */
[----:B------:R-:W-:-:S04]  /*15f0*/  UIADD3 UR11, UPT, UPT, UR11, UR14, URZ ;  /* 0x0000000e0b0b7290 */ /* 0x000fc8000fffe0ff */
[----:B------:R-:W-:-:S09]  /*1600*/  ULOP3.LUT UP0, UR11, UR11, 0x3, URZ, 0xc0, !UPT ;  /* 0x000000030b0b7892 */ /* 0x000fd2000f80c0ff */
[----:B------:R-:W-:Y:S05]  /*1610*/  BRA.U !UP0, `(.L_x_13) ;  /* 0x00000001084c7547 */ /* 0x000fea000b800000 */
[----:B------:R-:W2:Y:S04]  /*1620*/  LDG.E.64 R12, desc[UR12][R6.64+0x8] ;  /* 0x0000080c060c7981 */ /* 0x000ea8000c1e1b00 */
[----:B------:R-:W2:Y:S01]  /*1630*/  LDG.E.64 R14, desc[UR12][R8.64+0x8] ;  /* 0x0000080c080e7981 */ /* 0x000ea2000c1e1b00 */
[----:B------:R-:W-:Y:S02]  /*1640*/  UISETP.NE.AND UP0, UPT, UR11, 0x1, UPT ;  /* 0x000000010b00788c */ /* 0x000fe4000bf05270 */
[----:B------:R-:W-:Y:S01]  /*1650*/  UIADD3 UR5, UPT, UPT, UR4, 0x2, URZ ;  /* 0x0000000204057890 */ /* 0x000fe2000fffe0ff */
[----:B--2---:R-:W-:-:S07]  /*1660*/  DFMA R12, R12, -R10, R14 ;  /* 0x8000000a0c0c722b */ /* 0x004fce000000000e */
[----:B------:R0:W-:Y:S01]  /*1670*/  STG.E.64 desc[UR12][R8.64+0x8], R12 ;  /* 0x0000080c08007986 */ /* 0x0001e2000c101b0c */
[----:B------:R-:W-:Y:S05]  /*1680*/  BRA.U !UP0, `(.L_x_13) ;  /* 0x0000000108307547 */ /* 0x000fea000b800000 */
[----:B0-----:R-:W2:Y:S04]  /*1690*/  LDG.E.64 R12, desc[UR12][R6.64+0x10] ;  /* 0x0000100c060c7981 */ /* 0x001ea8000c1e1b00 */
[----:B------:R-:W2:Y:S01]  /*16a0*/  LDG.E.64 R14, desc[UR12][R8.64+0x10] ;  /* 0x0000100c080e7981 */ /* 0x000ea2000c1e1b00 */
[----:B------:R-:W-:Y:S02]  /*16b0*/  UISETP.NE.AND UP0, UPT, UR11, 0x2, UPT ;  /* 0x000000020b00788c */ /* 0x000fe4000bf05270 */
[----:B------:R-:W-:Y:S01]  /*16c0*/  UIADD3 UR5, UPT, UPT, UR4, 0x3, URZ ;  /* 0x0000000304057890 */ /* 0x000fe2000fffe0ff */
[----:B--2---:R-:W-:-:S07]  /*16d0*/  DFMA R12, R12, -R10, R14 ;  /* 0x8000000a0c0c722b */ /* 0x004fce000000000e */
[----:B------:R1:W-:Y:S01]  /*16e0*/  STG.E.64 desc[UR12][R8.64+0x10], R12 ;  /* 0x0000100c08007986 */ /* 0x0003e2000c101b0c */
[----:B------:R-:W-:Y:S05]  /*16f0*/  BRA.U !UP0, `(.L_x_13) ;  /* 0x0000000108147547 */ /* 0x000fea000b800000 */
[----:B------:R-:W2:Y:S04]  /*1700*/  LDG.E.64 R6, desc[UR12][R6.64+0x18] ;  /* 0x0000180c06067981 */ /* 0x000ea8000c1e1b00 */
[----:B-1----:R-:W2:Y:S01]  /*1710*/  LDG.E.64 R12, desc[UR12][R8.64+0x18] ;  /* 0x0000180c080c7981 */ /* 0x002ea2000c1e1b00 */
[----:B------:R-:W-:Y:S01]  /*1720*/  UIADD3 UR5, UPT, UPT, UR4, 0x4, URZ ;  /* 0x0000000404057890 */ /* 0x000fe2000fffe0ff */
[----:B--2---:R-:W-:-:S07]  /*1730*/  DFMA R12, R6, -R10, R12 ;  /* 0x8000000a060c722b */ /* 0x004fce000000000c */
[----:B------:R2:W-:Y:S04]  /*1740*/  STG.E.64 desc[UR12][R8.64+0x18], R12 ;  /* 0x0000180c08007986 */ /* 0x0005e8000c101b0c */
.L_x_13:
[----:B------:R-:W-:-:S04]  /*1750*/  UIADD3 UR11, UPT, UPT, UR14, -0x2, -UR4 ;  /* 0xfffffffe0e0b7890 */ /* 0x000fc8000fffe804 */
[----:B------:R-:W-:-:S09]  /*1760*/  UISETP.GE.U32.AND UP0, UPT, UR11, 0x3, UPT ;  /* 0x000000030b00788c */ /* 0x000fd2000bf06070 */
[----:B------:R-:W-:Y:S05]  /*1770*/  BRA.U !UP0, `(.L_x_10) ;  /* 0x0000000908947547 */ /* 0x000fea000b800000 */
[----:B------:R-:W-:-:S09]  /*1780*/  UISETP.GE.AND UP0, UPT, UR5, UR14, UPT ;  /* 0x0000000e0500728c */ /* 0x000fd2000bf06270 */
[----:B------:R-:W-:Y:S05]  /*1790*/  BRA.U UP0, `(.L_x_14) ;  /* 0x0000000900307547 */ /* 0x000fea000b800000 */
[----:B------:R-:W-:Y:S02]  /*17a0*/  UIADD3 UR11, UPT, UPT, -UR5, UR14, URZ ;  /* 0x0000000e050b7290 */ /* 0x000fe4000fffe1ff */
[----:B------:R-:W-:Y:S02]  /*17b0*/  UPLOP3.LUT UP0, UPT, UPT, UPT, UPT, 0x80, 0x8 ;  /* 0x000000000008789c */ /* 0x000fe40003f0f070 */
[----:B------:R-:W-:-:S09]  /*17c0*/  UISETP.GT.AND UP1, UPT, UR11, 0xc, UPT ;  /* 0x0000000c0b00788c */ /* 0x000fd2000bf24270 */
[----:B------:R-:W-:Y:S05]  /*17d0*/  BRA.U !UP1, `(.L_x_15) ;  /* 0x0000000509607547 */ /* 0x000fea000b800000 */
[----:B------:R-:W-:Y:S02]  /*17e0*/  UIADD3 UR15, UPT, UPT, UR14, -0xc, URZ ;  /* 0xfffffff40e0f7890 */ /* 0x000fe4000fffe0ff */
[----:B------:R-:W-:-:S11]  /*17f0*/  UPLOP3.LUT UP0, UPT, UPT, UPT, UPT, 0x40, 0x4 ;  /* 0x000000000004789c */ /* 0x000fd60003f0e870 */
.L_x_16:
[----:B0-----:R-:W-:Y:S01]  /*1800*/  MOV R7, UR5 ;  /* 0x0000000500077c02 */ /* 0x001fe20008000f00 */
[----:B012---:R-:W-:-:S04]  /*1810*/  IMAD.U32 R9, RZ, RZ, UR5 ;  /* 0x00000005ff097e24 */ /* 0x007fc8000f8e00ff */
[----:B------:R-:W-:-:S04]  /*1820*/  IMAD.WIDE.U32 R8, R9, 0x8, R4 ;  /* 0x0000000809087825 */ /* 0x000fc800078e0004 */
[----:B------:R-:W-:Y:S01]  /*1830*/  IMAD.WIDE.U32 R6, R7, 0x8, R2 ;  /* 0x0000000807067825 */ /* 0x000fe200078e0002 */
[----:B------:R-:W2:Y:S04]  /*1840*/  LDG.E.64 R12, desc[UR12][R8.64] ;  /* 0x0000000c080c7981 */ /* 0x000ea8000c1e1b00 */
[----:B------:R-:W2:Y:S04]  /*1850*/  LDG.E.64 R14, desc[UR12][R6.64] ;  /* 0x0000000c060e7981 */ /* 0x000ea8000c1e1b00 */
[----:B------:R-:W3:Y:S04]  /*1860*/  LDG.E.64 R16, desc[UR12][R6.64+0x8] ;  /* 0x0000080c06107981 */ /* 0x000ee8000c1e1b00 */
[----:B------:R-:W4:Y:S04]  /*1870*/  LDG.E.64 R18, desc[UR12][R6.64+0x10] ;  /* 0x0000100c06127981 */ /* 0x000f28000c1e1b00 */
[----:B------:R-:W5:Y:S01]  /*1880*/  LDG.E.64 R20, desc[UR12][R6.64+0x18] ;  /* 0x0000180c06147981 */ /* 0x000f62000c1e1b00 */
[----:B--2---:R-:W-:-:S07]  /*1890*/  DFMA R12, R12, -R10, R14 ;  /* 0x8000000a0c0c722b */ /* 0x004fce000000000e */
[----:B------:R0:W-:Y:S04]  /*18a0*/  STG.E.64 desc[UR12][R6.64], R12 ;  /* 0x0000000c06007986 */ /* 0x0001e8000c101b0c */
[----:B------:R-:W3:Y:S02]  /*18b0*/  LDG.E.64 R14, desc[UR12][R8.64+0x8] ;  /* 0x0000080c080e7981 */ /* 0x000ee4000c1e1b00 */
[----:B---3--:R-:W-:-:S07]  /*18c0*/  DFMA R16, R14, -R10, R16 ;  /* 0x8000000a0e10722b */ /* 0x008fce0000000010 */
[----:B------:R1:W-:Y:S04]  /*18d0*/  STG.E.64 desc[UR12][R6.64+0x8], R16 ;  /* 0x0000081006007986 */ /* 0x0003e8000c101b0c */
[----:B------:R-:W4:Y:S02]  /*18e0*/  LDG.E.64 R14, desc[UR12][R8.64+0x10] ;  /* 0x0000100c080e7981 */ /* 0x000f24000c1e1b00 */
[----:B----4-:R-:W-:-:S07]  /*18f0*/  DFMA R18, R14, -R10, R18 ;  /* 0x8000000a0e12722b */ /* 0x010fce0000000012 */
[----:B------:R2:W-:Y:S04]  /*1900*/  STG.E.64 desc[UR12][R6.64+0x10], R18 ;  /* 0x0000101206007986 */ /* 0x0005e8000c101b0c */
[----:B------:R-:W5:Y:S01]  /*1910*/  LDG.E.64 R14, desc[UR12][R8.64+0x18] ;  /* 0x0000180c080e7981 */ /* 0x000f62000c1e1b00 */
[----:B------:R-:W-:-:S06]  /*1920*/  UIADD3 UR11, UPT, UPT, UR5, 0x4, URZ ;  /* 0x00000004050b7890 */ /* 0x000fcc000fffe0ff */
[----:B0-----:R-:W-:Y:S02]  /*1930*/  IMAD.U32 R13, RZ, RZ, UR11 ;  /* 0x0000000bff0d7e24 */ /* 0x001fe4000f8e00ff */
[----:B------:R-:W-:Y:S01]  /*1940*/  IMAD.U32 R23, RZ, RZ, UR11 ;  /* 0x0000000bff177e24 */ /* 0x000fe2000f8e00ff */
[----:B-----5:R-:W-:Y:S01]  /*1950*/  DFMA R20, R14, -R10, R20 ;  /* 0x8000000a0e14722b */ /* 0x020fe20000000014 */
[----:B------:R-:W-:-:S04]  /*1960*/  IMAD.WIDE.U32 R14, R13, 0x8, R4 ;  /* 0x000000080d0e7825 */ /* 0x000fc800078e0004 */
[----:B------:R-:W-:Y:S02]  /*1970*/  IMAD.WIDE.U32 R12, R23, 0x8, R2 ;  /* 0x00000008170c7825 */ /* 0x000fe400078e0002 */
[----:B------:R0:W-:Y:S04]  /*1980*/  STG.E.64 desc[UR12][R6.64+0x18], R20 ;  /* 0x0000181406007986 */ /* 0x0001e8000c101b0c */
[----:B-1----:R-:W3:Y:S04]  /*1990*/  LDG.E.64 R16, desc[UR12][R14.64] ;  /* 0x0000000c0e107981 */ /* 0x002ee8000c1e1b00 */
[----:B------:R-:W3:Y:S04]  /*19a0*/  LDG.E.64 R22, desc[UR12][R12.64] ;  /* 0x0000000c0c167981 */ /* 0x000ee8000c1e1b00 */
[----:B--2---:R-:W2:Y:S01]  /*19b0*/  LDG.E.64 R18, desc[UR12][R12.64+0x8] ;  /* 0x0000080c0c127981 */ /* 0x004ea2000c1e1b00 */
[----:B---3--:R-:W-:-:S03]  /*19c0*/  DFMA R16, R16, -R10, R22 ;  /* 0x8000000a1010722b */ /* 0x008fc60000000016 */
[----:B------:R-:W3:Y:S04]  /*19d0*/  LDG.E.64 R22, desc[UR12][R12.64+0x10] ;  /* 0x0000100c0c167981 */ /* 0x000ee8000c1e1b00 */
[----:B------:R1:W-:Y:S04]  /*19e0*/  STG.E.64 desc[UR12][R12.64], R16 ;  /* 0x000000100c007986 */ /* 0x0003e8000c101b0c */
[----:B------:R-:W2:Y:S02]  /*19f0*/  LDG.E.64 R8, desc[UR12][R14.64+0x8] ;  /* 0x0000080c0e087981 */ /* 0x000ea4000c1e1b00 */
[----:B--2---:R-:W-:-:S07]  /*1a00*/  DFMA R18, R8, -R10, R18 ;  /* 0x8000000a0812722b */ /* 0x004fce0000000012 */
[----:B------:R2:W-:Y:S04]  /*1a10*/  STG.E.64 desc[UR12][R12.64+0x8], R18 ;  /* 0x000008120c007986 */ /* 0x0005e8000c101b0c */
[----:B------:R-:W3:Y:S02]  /*1a20*/  LDG.E.64 R8, desc[UR12][R14.64+0x10] ;  /* 0x0000100c0e087981 */ /* 0x000ee4000c1e1b00 */
[----:B---3--:R-:W-:Y:S02]  /*1a30*/  DFMA R22, R8, -R10, R22 ;  /* 0x8000000a0816722b */ /* 0x008fe40000000016 */
[----:B------:R-:W1:Y:S05]  /*1a40*/  LDG.E.64 R8, desc[UR12][R12.64+0x18] ;  /* 0x0000180c0c087981 */ /* 0x000e6a000c1e1b00 */
[----:B------:R3:W-:Y:S04]  /*1a50*/  STG.E.64 desc[UR12][R12.64+0x10], R22 ;  /* 0x000010160c007986 */ /* 0x0007e8000c101b0c */
[----:B0-----:R-:W1:Y:S01]  /*1a60*/  LDG.E.64 R6, desc[UR12][R14.64+0x18] ;  /* 0x0000180c0e067981 */ /* 0x001e62000c1e1b00 */
[----:B------:R-:W-:-:S06]  /*1a70*/  UIADD3 UR11, UPT, UPT, UR5, 0x8, URZ ;  /* 0x00000008050b7890 */ /* 0x000fcc000fffe0ff */
[----:B------:R-:W-:Y:S01]  /*1a80*/  MOV R21, UR11 ;  /* 0x0000000b00157c02 */ /* 0x000fe20008000f00 */
[----:B------:R-:W-:Y:S01]  /*1a90*/  IMAD.U32 R31, RZ, RZ, UR11 ;  /* 0x0000000bff1f7e24 */ /* 0x000fe2000f8e00ff */
[----:B-1----:R-:W-:-:S03]  /*1aa0*/  DFMA R16, R6, -R10, R8 ;  /* 0x8000000a0610722b */ /* 0x002fc60000000008 */
[----:B------:R-:W-:-:S04]  /*1ab0*/  IMAD.WIDE.U32 R8, R21, 0x8, R4 ;  /* 0x0000000815087825 */ /* 0x000fc800078e0004 */
[----:B------:R-:W-:Y:S01]  /*1ac0*/  IMAD.WIDE.U32 R6, R31, 0x8, R2 ;  /* 0x000000081f067825 */ /* 0x000fe200078e0002 */
[----:B------:R0:W-:Y:S04]  /*1ad0*/  STG.E.64 desc[UR12][R12.64+0x18], R16 ;  /* 0x000018100c007986 */ /* 0x0001e8000c101b0c */
[----:B--2---:R-:W2:Y:S04]  /*1ae0*/  LDG.E.64 R18, desc[UR12][R8.64] ;  /* 0x0000000c08127981 */ /* 0x004ea8000c1e1b00 */
[----:B------:R-:W2:Y:S04]  /*1af0*/  LDG.E.64 R20, desc[UR12][R6.64] ;  /* 0x0000000c06147981 */ /* 0x000ea8000c1e1b00 */
[----:B---3--:R-:W3:Y:S01]  /*1b00*/  LDG.E.64 R22, desc[UR12][R6.64+0x10] ;  /* 0x0000100c06167981 */ /* 0x008ee2000c1e1b00 */
[----:B--2---:R-:W-:-:S03]  /*1b10*/  DFMA R18, R18, -R10, R20 ;  /* 0x8000000a1212722b */ /* 0x004fc60000000014 */
[----:B------:R-:W2:Y:S04]  /*1b20*/  LDG.E.64 R20, desc[UR12][R6.64+0x8] ;  /* 0x0000080c06147981 */ /* 0x000ea8000c1e1b00 */
[----:B------:R1:W-:Y:S04]  /*1b30*/  STG.E.64 desc[UR12][R6.64], R18 ;  /* 0x0000001206007986 */ /* 0x0003e8000c101b0c */
[----:B------:R-:W2:Y:S02]  /*1b40*/  LDG.E.64 R14, desc[UR12][R8.64+0x8] ;  /* 0x0000080c080e7981 */ /* 0x000ea4000c1e1b00 */
[----:B--2---:R-:W-:-:S07]  /*1b50*/  DFMA R20, R14, -R10, R20 ;  /* 0x8000000a0e14722b */ /* 0x004fce0000000014 */
[----:B------:R2:W-:Y:S04]  /*1b60*/  STG.E.64 desc[UR12][R6.64+0x8], R20 ;  /* 0x0000081406007986 */ /* 0x0005e8000c101b0c */
[----:B------:R-:W3:Y:S02]  /*1b70*/  LDG.E.64 R14, desc[UR12][R8.64+0x10] ;  /* 0x0000100c080e7981 */ /* 0x000ee4000c1e1b00 */
[----:B---3--:R-:W-:Y:S02]  /*1b80*/  DFMA R22, R14, -R10, R22 ;  /* 0x8000000a0e16722b */ /* 0x008fe40000000016 */
[----:B------:R-:W3:Y:S05]  /*1b90*/  LDG.E.64 R14, desc[UR12][R6.64+0x18] ;  /* 0x0000180c060e7981 */ /* 0x000eea000c1e1b00 */
[----:B------:R4:W-:Y:S04]  /*1ba0*/  STG.E.64 desc[UR12][R6.64+0x10], R22 ;  /* 0x0000101606007986 */ /* 0x0009e8000c101b0c */
[----:B0-----:R-:W3:Y:S01]  /*1bb0*/  LDG.E.64 R12, desc[UR12][R8.64+0x18] ;  /* 0x0000180c080c7981 */ /* 0x001ee2000c1e1b00 */
[----:B------:R-:W-:-:S06]  /*1bc0*/  UIADD3 UR11, UPT, UPT, UR5, 0xc, URZ ;  /* 0x0000000c050b7890 */ /* 0x000fcc000fffe0ff */
[----:B------:R-:W-:Y:S01]  /*1bd0*/  MOV R31, UR11 ;  /* 0x0000000b001f7c02 */ /* 0x000fe20008000f00 */
[----:B-1----:R-:W-:Y:S01]  /*1be0*/  IMAD.U32 R19, RZ, RZ, UR11 ;  /* 0x0000000bff137e24 */ /* 0x002fe2000f8e00ff */
[----:B---3--:R-:W-:-:S03]  /*1bf0*/  DFMA R16, R12, -R10, R14 ;  /* 0x8000000a0c10722b */ /* 0x008fc6000000000e */
[----:B------:R-:W-:-:S04]  /*1c00*/  IMAD.WIDE.U32 R14, R19, 0x8, R4 ;  /* 0x00000008130e7825 */ /* 0x000fc800078e0004 */
[----:B------:R-:W-:Y:S01]  /*1c10*/  IMAD.WIDE.U32 R12, R31, 0x8, R2 ;  /* 0x000000081f0c7825 */ /* 0x000fe200078e0002 */
[----:B------:R0:W-:Y:S04]  /*1c20*/  STG.E.64 desc[UR12][R6.64+0x18], R16 ;  /* 0x0000181006007986 */ /* 0x0001e8000c101b0c */
[----:B------:R-:W3:Y:S04]  /*1c30*/  LDG.E.64 R18, desc[UR12][R14.64] ;  /* 0x0000000c0e127981 */ /* 0x000ee8000c1e1b00 */
[----:B--2---:R-:W3:Y:S04]  /*1c40*/  LDG.E.64 R20, desc[UR12][R12.64] ;  /* 0x0000000c0c147981 */ /* 0x004ee8000c1e1b00 */
[----:B----4-:R-:W2:Y:S04]  /*1c50*/  LDG.E.64 R22, desc[UR12][R12.64+0x10] ;  /* 0x0000100c0c167981 */ /* 0x010ea8000c1e1b00 */
[----:B0-----:R-:W4:Y:S01]  /*1c60*/  LDG.E.64 R16, desc[UR12][R12.64+0x18] ;  /* 0x0000180c0c107981 */ /* 0x001f22000c1e1b00 */
[----:B---3--:R-:W-:-:S03]  /*1c70*/  DFMA R18, R18, -R10, R20 ;  /* 0x8000000a1212722b */ /* 0x008fc60000000014 */
[----:B------:R-:W3:Y:S04]  /*1c80*/  LDG.E.64 R20, desc[UR12][R12.64+0x8] ;  /* 0x0000080c0c147981 */ /* 0x000ee8000c1e1b00 */
[----:B------:R0:W-:Y:S04]  /*1c90*/  STG.E.64 desc[UR12][R12.64], R18 ;  /* 0x000000120c007986 */ /* 0x0001e8000c101b0c */
[----:B------:R-:W3:Y:S02]  /*1ca0*/  LDG.E.64 R8, desc[UR12][R14.64+0x8] ;  /* 0x0000080c0e087981 */ /* 0x000ee4000c1e1b00 */
[----:B---3--:R-:W-:-:S07]  /*1cb0*/  DFMA R8, R8, -R10, R20 ;  /* 0x8000000a0808722b */ /* 0x008fce0000000014 */
[----:B------:R0:W-:Y:S04]  /*1cc0*/  STG.E.64 desc[UR12][R12.64+0x8], R8 ;  /* 0x000008080c007986 */ /* 0x0001e8000c101b0c */
[----:B------:R-:W2:Y:S02]  /*1cd0*/  LDG.E.64 R20, desc[UR12][R14.64+0x10] ;  /* 0x0000100c0e147981 */ /* 0x000ea4000c1e1b00 */
[----:B--2---:R-:W-:-:S07]  /*1ce0*/  DFMA R20, R20, -R10, R22 ;  /* 0x8000000a1414722b */ /* 0x004fce0000000016 */
[----:B------:R0:W-:Y:S04]  /*1cf0*/  STG.E.64 desc[UR12][R12.64+0x10], R20 ;  /* 0x000010140c007986 */ /* 0x0001e8000c101b0c */
[----:B------:R-:W4:Y:S01]  /*1d00*/  LDG.E.64 R6, desc[UR12][R14.64+0x18] ;  /* 0x0000180c0e067981 */ /* 0x000f22000c1e1b00 */
[----:B------:R-:W-:-:S04]  /*1d10*/  UIADD3 UR5, UPT, UPT, UR5, 0x10, URZ ;  /* 0x0000001005057890 */ /* 0x000fc8000fffe0ff */
[----:B------:R-:W-:Y:S01]  /*1d20*/  UISETP.GE.AND UP1, UPT, UR5, UR15, UPT ;  /* 0x0000000f0500728c */ /* 0x000fe2000bf26270 */
[----:B----4-:R-:W-:-:S07]  /*1d30*/  DFMA R6, R6, -R10, R16 ;  /* 0x8000000a0606722b */ /* 0x010fce0000000010 */
[----:B------:R0:W-:Y:S01]  /*1d40*/  STG.E.64 desc[UR12][R12.64+0x18], R6 ;  /* 0x000018060c007986 */ /* 0x0001e2000c101b0c */
[----:B------:R-:W-:Y:S05]  /*1d50*/  BRA.U !UP1, `(.L_x_16) ;  /* 0xfffffff909a87547 */ /* 0x000fea000b83ffff */
.L_x_15:
[----:B------:R-:W-:-:S04]  /*1d60*/  UIADD3 UR11, UPT, UPT, -UR5, UR14, URZ ;  /* 0x0000000e050b7290 */ /* 0x000fc8000fffe1ff */
[----:B------:R-:W-:-:S09]  /*1d70*/  UISETP.GT.AND UP1, UPT, UR11, 0x4, UPT ;  /* 0x000000040b00788c */ /* 0x000fd2000bf24270 */
[----:B------:R-:W-:Y:S05]  /*1d80*/  BRA.U !UP1, `(.L_x_17) ;  /* 0x0000000109ac7547 */ /* 0x000fea000b800000 */
[----:B012---:R-:W-:Y:S02]  /*1d90*/  IMAD.U32 R9, RZ, RZ, UR5 ;  /* 0x00000005ff097e24 */ /* 0x007fe4000f8e00ff */
[----:B------:R-:W-:Y:S02]  /*1da0*/  IMAD.U32 R7, RZ, RZ, UR5 ;  /* 0x00000005ff077e24 */ /* 0x000fe4000f8e00ff */
        /* <DEDUP_REMOVED lines=12> */
[----:B------:R-:W4:Y:S01]  /*1e70*/  LDG.E.64 R14, desc[UR12][R8.64+0x10] ;  /* 0x0000100c080e7981 */ /* 0x000f22000c1e1b00 */
[----:B------:R-:W-:Y:S01]  /*1e80*/  UIADD3 UR11, UPT, UPT, UR5, 0x4, URZ ;  /* 0x00000004050b7890 */ /* 0x000fe2000fffe0ff */
[----:B----4-:R-:W-:-:S07]  /*1e90*/  DFMA R18, R14, -R10, R18 ;  /* 0x8000000a0e12722b */ /* 0x010fce0000000012 */
[----:B------:R2:W-:Y:S04]  /*1ea0*/  STG.E.64 desc[UR12][R6.64+0x10], R18 ;  /* 0x0000101206007986 */ /* 0x0005e8000c101b0c */
[----:B------:R-:W5:Y:S01]  /*1eb0*/  LDG.E.64 R14, desc[UR12][R8.64+0x18] ;  /* 0x0000180c080e7981 */ /* 0x000f62000c1e1b00 */
[----:B0-----:R-:W-:Y:S01]  /*1ec0*/  MOV R13, UR11 ;  /* 0x0000000b000d7c02 */ /* 0x001fe20008000f00 */
[----:B------:R-:W-:Y:S01]  /*1ed0*/  IMAD.U32 R23, RZ, RZ, UR11 ;  /* 0x0000000bff177e24 */ /* 0x000fe2000f8e00ff */
[----:B-----5:R-:W-:-:S03]  /*1ee0*/  DFMA R20, R14, -R10, R20 ;  /* 0x8000000a0e14722b */ /* 0x020fc60000000014 */
[----:B------:R-:W-:-:S04]  /*1ef0*/  IMAD.WIDE.U32 R14, R13, 0x8, R4 ;  /* 0x000000080d0e7825 */ /* 0x000fc800078e0004 */
[----:B------:R-:W-:Y:S01]  /*1f00*/  IMAD.WIDE.U32 R12, R23, 0x8, R2 ;  /* 0x00000008170c7825 */ /* 0x000fe200078e0002 */
[----:B------:R0:W-:Y:S04]  /*1f10*/  STG.E.64 desc[UR12][R6.64+0x18], R20 ;  /* 0x0000181406007986 */ /* 0x0001e8000c101b0c */
[----:B-1----:R-:W3:Y:S04]  /*1f20*/  LDG.E.64 R16, desc[UR12][R14.64] ;  /* 0x0000000c0e107981 */ /* 0x002ee8000c1e1b00 */
[----:B------:R-:W3:Y:S04]  /*1f30*/  LDG.E.64 R22, desc[UR12][R12.64] ;  /* 0x0000000c0c167981 */ /* 0x000ee8000c1e1b00 */
[----:B--2---:R-:W2:Y:S04]  /*1f40*/  LDG.E.64 R18, desc[UR12][R12.64+0x8] ;  /* 0x0000080c0c127981 */ /* 0x004ea8000c1e1b00 */
[----:B0-----:R-:W4:Y:S01]  /*1f50*/  LDG.E.64 R20, desc[UR12][R12.64+0x18] ;  /* 0x0000180c0c147981 */ /* 0x001f22000c1e1b00 */
[----:B---3--:R-:W-:-:S03]  /*1f60*/  DFMA R16, R16, -R10, R22 ;  /* 0x8000000a1010722b */ /* 0x008fc60000000016 */
[----:B------:R-:W3:Y:S04]  /*1f70*/  LDG.E.64 R22, desc[UR12][R12.64+0x10] ;  /* 0x0000100c0c167981 */ /* 0x000ee8000c1e1b00 */
[----:B------:R0:W-:Y:S04]  /*1f80*/  STG.E.64 desc[UR12][R12.64], R16 ;  /* 0x000000100c007986 */ /* 0x0001e8000c101b0c */
[----:B------:R-:W2:Y:S02]  /*1f90*/  LDG.E.64 R8, desc[UR12][R14.64+0x8] ;  /* 0x0000080c0e087981 */ /* 0x000ea4000c1e1b00 */
[----:B--2---:R-:W-:-:S07]  /*1fa0*/  DFMA R8, R8, -R10, R18 ;  /* 0x8000000a0808722b */ /* 0x004fce0000000012 */
[----:B------:R0:W-:Y:S04]  /*1fb0*/  STG.E.64 desc[UR12][R12.64+0x8], R8 ;  /* 0x000008080c007986 */ /* 0x0001e8000c101b0c */
[----:B------:R-:W3:Y:S02]  /*1fc0*/  LDG.E.64 R18, desc[UR12][R14.64+0x10] ;  /* 0x0000100c0e127981 */ /* 0x000ee4000c1e1b00 */
[----:B---3--:R-:W-:-:S07]  /*1fd0*/  DFMA R18, R18, -R10, R22 ;  /* 0x8000000a1212722b */ /* 0x008fce0000000016 */
[----:B------:R0:W-:Y:S04]  /*1fe0*/  STG.E.64 desc[UR12][R12.64+0x10], R18 ;  /* 0x000010120c007986 */ /* 0x0001e8000c101b0c */
[----:B------:R-:W4:Y:S01]  /*1ff0*/  LDG.E.64 R6, desc[UR12][R14.64+0x18] ;  /* 0x0000180c0e067981 */ /* 0x000f22000c1e1b00 */
[----:B------:R-:W-:Y:S02]  /*2000*/  UIADD3 UR5, UPT, UPT, UR5, 0x8, URZ ;  /* 0x0000000805057890 */ /* 0x000fe4000fffe0ff */
[----:B------:R-:W-:Y:S01]  /*2010*/  UPLOP3.LUT UP0, UPT, UPT, UPT, UPT, 0x40, 0x4 ;  /* 0x000000000004789c */ /* 0x000fe20003f0e870 */
[----:B----4-:R-:W-:-:S07]  /*2020*/  DFMA R6, R6, -R10, R20 ;  /* 0x8000000a0606722b */ /* 0x010fce0000000014 */
[----:B------:R0:W-:Y:S04]  /*2030*/  STG.E.64 desc[UR12][R12.64+0x18], R6 ;  /* 0x000018060c007986 */ /* 0x0001e8000c101b0c */
.L_x_17:
[----:B------:R-:W-:-:S09]  /*2040*/  UISETP.NE.OR UP0, UPT, UR5, UR14, UP0 ;  /* 0x0000000e0500728c */ /* 0x000fd20008705670 */
[----:B------:R-:W-:Y:S05]  /*2050*/  BRA.U !UP0, `(.L_x_10) ;  /* 0x00000001085c7547 */ /* 0x000fea000b800000 */
.L_x_14:
[----:B0-----:R-:W-:Y:S01]  /*2060*/  MOV R7, UR5 ;  /* 0x0000000500077c02 */ /* 0x001fe20008000f00 */
[----:B-12---:R-:W-:-:S04]  /*2070*/  IMAD.U32 R9, RZ, RZ, UR5 ;  /* 0x00000005ff097e24 */ /* 0x006fc8000f8e00ff */
        /* <DEDUP_REMOVED lines=16> */
[----:B------:R-:W-:-:S04]  /*2180*/  UIADD3 UR5, UPT, UPT, UR5, 0x4, URZ ;  /* 0x0000000405057890 */ /* 0x000fc8000fffe0ff */
[----:B------:R-:W-:Y:S01]  /*2190*/  UISETP.NE.AND UP0, UPT, UR5, UR14, UPT ;  /* 0x0000000e0500728c */ /* 0x000fe2000bf05270 */
[----:B-----5:R-:W-:-:S07]  /*21a0*/  DFMA R18, R18, -R10, R20 ;  /* 0x8000000a1212722b */ /* 0x020fce0000000014 */
[----:B------:R0:W-:Y:S01]  /*21b0*/  STG.E.64 desc[UR12][R6.64+0x18], R18 ;  /* 0x0000181206007986 */ /* 0x0001e2000c101b0c */
[----:B------:R-:W-:Y:S05]  /*21c0*/  BRA.U UP0, `(.L_x_14) ;  /* 0xfffffffd00a47547 */ /* 0x000fea000b83ffff */
.L_x_10:
[----:B------:R-:W-:Y:S05]  /*21d0*/  BSYNC.RECONVERGENT B0 ;  /* 0x0000000000007941 */ /* 0x000fea0003800200 */
.L_x_9:
[----:B------:R-:W-:Y:S01]  /*21e0*/  BAR.SYNC.DEFER_BLOCKING 0x0 ;  /* 0x0000000000007b1d */ /* 0x000fe20000010000 */
[----:B------:R-:W-:Y:S01]  /*21f0*/  ISETP.NE.AND P0, PT, R27, UR4, PT ;  /* 0x000000041b007c0c */ /* 0x000fe2000bf05270 */
[----:B------:R-:W-:-:S12]  /*2200*/  UIADD3 UR4, UPT, UPT, UR4, 0x1, URZ ;  /* 0x0000000104047890 */ /* 0x000fd8000fffe0ff */
[----:B------:R-:W-:Y:S05]  /*2210*/  @P0 BRA `(.L_x_18) ;  /* 0xffffffdc00dc0947 */ /* 0x000fea000383ffff */
[----:B------:R-:W-:Y:S05]  /*2220*/  EXIT ;  /* 0x000000000000794d */ /* 0x000fea0003800000 */
        .weak           $__internal_0_$__cuda_sm20_div_rn_f64_full
        .type           $__internal_0_$__cuda_sm20_div_rn_f64_full,@function
        .size           $__internal_0_$__cuda_sm20_div_rn_f64_full,(.L_x_25 - $__internal_0_$__cuda_sm20_div_rn_f64_full)
$__internal_0_$__cuda_sm20_div_rn_f64_full:
[C---:B------:R-:W-:Y:S01]  /*2230*/  FSETP.GEU.AND P0, PT, |R33|.reuse, 1.469367938527859385e-39, PT ;  /* 0x001000002100780b */ /* 0x040fe20003f0e200 */
[----:B------:R-:W-:Y:S01]  /*2240*/  IMAD.MOV.U32 R12, RZ, RZ, R32 ;  /* 0x000000ffff0c7224 */ /* 0x000fe200078e0020 */
[----:B------:R-:W-:Y:S01]  /*2250*/  LOP3.LUT R10, R33, 0x800fffff, RZ, 0xc0, !PT ;  /* 0x800fffff210a7812 */ /* 0x000fe200078ec0ff */
[----:B------:R-:W-:Y:S01]  /*2260*/  IMAD.MOV.U32 R13, RZ, RZ, R33 ;  /* 0x000000ffff0d7224 */ /* 0x000fe200078e0021 */
[C---:B------:R-:W-:Y:S01]  /*2270*/  FSETP.GEU.AND P2, PT, |R15|.reuse, 1.469367938527859385e-39, PT ;  /* 0x001000000f00780b */ /* 0x040fe20003f4e200 */
[----:B------:R-:W-:Y:S01]  /*2280*/  IMAD.MOV.U32 R16, RZ, RZ, 0x1 ;  /* 0x00000001ff107424 */ /* 0x000fe200078e00ff */
[----:B------:R-:W-:Y:S01]  /*2290*/  LOP3.LUT R11, R10, 0x3ff00000, RZ, 0xfc, !PT ;  /* 0x3ff000000a0b7812 */ /* 0x000fe200078efcff */
[----:B------:R-:W-:Y:S01]  /*22a0*/  BSSY.RECONVERGENT B2, `(.L_x_19) ;  /* 0x0000052000027945 */ /* 0x000fe20003800200 */
[----:B------:R-:W-:Y:S02]  /*22b0*/  MOV R10, R32 ;  /* 0x00000020000a7202 */ /* 0x000fe40000000f00 */
[----:B------:R-:W-:-:S02]  /*22c0*/  LOP3.LUT R31, R15, 0x7ff00000, RZ, 0xc0, !PT ;  /* 0x7ff000000f1f7812 */ /* 0x000fc400078ec0ff */
[----:B------:R-:W-:Y:S01]  /*22d0*/  LOP3.LUT R32, R33, 0x7ff00000, RZ, 0xc0, !PT ;  /* 0x7ff0000021207812 */ /* 0x000fe200078ec0ff */
[----:B------:R-:W-:Y:S02]  /*22e0*/  @!P0 DMUL R10, R12, 8.98846567431157953865e+307 ;  /* 0x7fe000000c0a8828 */ /* 0x000fe40000000000 */
[----:B------:R-:W-:Y:S01]  /*22f0*/  IMAD.MOV.U32 R33, RZ, RZ, R31 ;  /* 0x000000ffff217224 */ /* 0x000fe200078e001f */
[----:B------:R-:W-:Y:S01]  /*2300*/  ISETP.GE.U32.AND P1, PT, R31, R32, PT ;  /* 0x000000201f00720c */ /* 0x000fe20003f26070 */
[----:B------:R-:W-:Y:S01]  /*2310*/  @!P2 IMAD.MOV.U32 R20, RZ, RZ, RZ ;  /* 0x000000ffff14a224 */ /* 0x000fe200078e00ff */
[----:B------:R-:W-:Y:S01]  /*2320*/  @!P2 LOP3.LUT R0, R13, 0x7ff00000, RZ, 0xc0, !PT ;  /* 0x7ff000000d00a812 */ /* 0x000fe200078ec0ff */
[----:B------:R-:W0:Y:S03]  /*2330*/  MUFU.RCP64H R17, R11 ;  /* 0x0000000b00117308 */ /* 0x000e260000001800 */
[----:B------:R-:W-:Y:S01]  /*2340*/  @!P2 ISETP.GE.U32.AND P3, PT, R31, R0, PT ;  /* 0x000000001f00a20c */ /* 0x000fe20003f66070 */
[----:B------:R-:W-:Y:S01]  /*2350*/  IMAD.MOV.U32 R0, RZ, RZ, 0x1ca00000 ;  /* 0x1ca00000ff007424 */ /* 0x000fe200078e00ff */
[----:B------:R-:W-:-:S04]  /*2360*/  @!P0 LOP3.LUT R32, R11, 0x7ff00000, RZ, 0xc0, !PT ;  /* 0x7ff000000b208812 */ /* 0x000fc800078ec0ff */
[----:B------:R-:W-:Y:S01]  /*2370*/  @!P2 SEL R21, R0, 0x63400000, !P3 ;  /* 0x634000000015a807 */ /* 0x000fe20005800000 */
[----:B------:R-:W-:-:S03]  /*2380*/  VIADD R34, R32, 0xffffffff ;  /* 0xffffffff20227836 */ /* 0x000fc60000000000 */
[----:B------:R-:W-:Y:S01]  /*2390*/  @!P2 LOP3.LUT R21, R21, 0x80000000, R15, 0xf8, !PT ;  /* 0x800000001515a812 */ /* 0x000fe200078ef80f */
[----:B0-----:R-:W-:-:S03]  /*23a0*/  DFMA R18, R16, -R10, 1 ;  /* 0x3ff000001012742b */ /* 0x001fc6000000080a */
[----:B------:R-:W-:-:S05]  /*23b0*/  @!P2 LOP3.LUT R21, R21, 0x100000, RZ, 0xfc, !PT ;  /* 0x001000001515a812 */ /* 0x000fca00078efcff */
[----:B------:R-:W-:-:S08]  /*23c0*/  DFMA R18, R18, R18, R18 ;  /* 0x000000121212722b */ /* 0x000fd00000000012 */
[----:B------:R-:W-:Y:S01]  /*23d0*/  DFMA R18, R16, R18, R16 ;  /* 0x000000121012722b */ /* 0x000fe20000000010 */
[----:B------:R-:W-:Y:S02]  /*23e0*/  SEL R17, R0, 0x63400000, !P1 ;  /* 0x6340000000117807 */ /* 0x000fe40004800000 */
[----:B------:R-:W-:Y:S02]  /*23f0*/  MOV R16, R14 ;  /* 0x0000000e00107202 */ /* 0x000fe40000000f00 */
[----:B------:R-:W-:-:S03]  /*2400*/  LOP3.LUT R17, R17, 0x800fffff, R15, 0xf8, !PT ;  /* 0x800fffff11117812 */ /* 0x000fc600078ef80f */
[----:B------:R-:W-:-:S03]  /*2410*/  DFMA R22, R18, -R10, 1 ;  /* 0x3ff000001216742b */ /* 0x000fc6000000080a */
[----:B------:R-:W-:-:S05]  /*2420*/  @!P2 DFMA R16, R16, 2, -R20 ;  /* 0x400000001010a82b */ /* 0x000fca0000000814 */
[----:B------:R-:W-:-:S05]  /*2430*/  DFMA R22, R18, R22, R18 ;  /* 0x000000161216722b */ /* 0x000fca0000000012 */
[----:B------:R-:W-:-:S03]  /*2440*/  @!P2 LOP3.LUT R33, R17, 0x7ff00000, RZ, 0xc0, !PT ;  /* 0x7ff000001121a812 */ /* 0x000fc600078ec0ff */
[----:B------:R-:W-:Y:S01]  /*2450*/  DMUL R18, R22, R16 ;  /* 0x0000001016127228 */ /* 0x000fe20000000000 */
[----:B------:R-:W-:-:S04]  /*2460*/  IADD3 R20, PT, PT, R33, -0x1, RZ ;  /* 0xffffffff21147810 */ /* 0x000fc80007ffe0ff */
[----:B------:R-:W-:-:S03]  /*2470*/  ISETP.GT.U32.AND P0, PT, R20, 0x7feffffe, PT ;  /* 0x7feffffe1400780c */ /* 0x000fc60003f04070 */
[----:B------:R-:W-:Y:S01]  /*2480*/  DFMA R20, R18, -R10, R16 ;  /* 0x8000000a1214722b */ /* 0x000fe20000000010 */
[----:B------:R-:W-:-:S07]  /*2490*/  ISETP.GT.U32.OR P0, PT, R34, 0x7feffffe, P0 ;  /* 0x7feffffe2200780c */ /* 0x000fce0000704470 */
[----:B------:R-:W-:-:S06]  /*24a0*/  DFMA R20, R22, R20, R18 ;  /* 0x000000141614722b */ /* 0x000fcc0000000012 */
[----:B------:R-:W-:Y:S05]  /*24b0*/  @P0 BRA `(.L_x_20) ;  /* 0x00000000006c0947 */ /* 0x000fea0003800000 */
[----:B------:R-:W-:-:S04]  /*24c0*/  LOP3.LUT R18, R13, 0x7ff00000, RZ, 0xc0, !PT ;  /* 0x7ff000000d127812 */ /* 0x000fc800078ec0ff */
[CC--:B------:R-:W-:Y:S02]  /*24d0*/  VIADDMNMX R14, R31.reuse, -R18.reuse, 0xb9600000, !PT ;  /* 0xb96000001f0e7446 */ /* 0x0c0fe40007800912 */
[----:B------:R-:W-:Y:S02]  /*24e0*/  ISETP.GE.U32.AND P0, PT, R31, R18, PT ;  /* 0x000000121f00720c */ /* 0x000fe40003f06070 */
[----:B------:R-:W-:Y:S02]  /*24f0*/  VIMNMX R14, PT, PT, R14, 0x46a00000, PT ;  /* 0x46a000000e0e7848 */ /* 0x000fe40003fe0100 */
[----:B------:R-:W-:-:S05]  /*2500*/  SEL R15, R0, 0x63400000, !P0 ;  /* 0x63400000000f7807 */ /* 0x000fca0004000000 */
[----:B------:R-:W-:Y:S02]  /*2510*/  IMAD.IADD R0, R14, 0x1, -R15 ;  /* 0x000000010e007824 */ /* 0x000fe400078e0a0f */
[----:B------:R-:W-:-:S03]  /*2520*/  IMAD.MOV.U32 R14, RZ, RZ, RZ ;  /* 0x000000ffff0e7224 */ /* 0x000fc600078e00ff */
[----:B------:R-:W-:-:S06]  /*2530*/  IADD3 R15, PT, PT, R0, 0x7fe00000, RZ ;  /* 0x7fe00000000f7810 */ /* 0x000fcc0007ffe0ff */
[----:B------:R-:W-:-:S10]  /*2540*/  DMUL R18, R20, R14 ;  /* 0x0000000e14127228 */ /* 0x000fd40000000000 */
[----:B------:R-:W-:-:S13]  /*2550*/  FSETP.GTU.AND P0, PT, |R19|, 1.469367938527859385e-39, PT ;  /* 0x001000001300780b */ /* 0x000fda0003f0c200 */
[----:B------:R-:W-:Y:S05]  /*2560*/  @P0 BRA `(.L_x_21) ;  /* 0x0000000000940947 */ /* 0x000fea0003800000 */
[----:B------:R-:W-:Y:S01]  /*2570*/  DFMA R10, R20, -R10, R16 ;  /* 0x8000000a140a722b */ /* 0x000fe20000000010 */
[----:B------:R-:W-:-:S09]  /*2580*/  IMAD.MOV.U32 R14, RZ, RZ, RZ ;  /* 0x000000ffff0e7224 */ /* 0x000fd200078e00ff */
[C---:B------:R-:W-:Y:S02]  /*2590*/  FSETP.NEU.AND P0, PT, R11.reuse, RZ, PT ;  /* 0x000000ff0b00720b */ /* 0x040fe40003f0d000 */
[----:B------:R-:W-:-:S04]  /*25a0*/  LOP3.LUT R13, R11, 0x80000000, R13, 0x48, !PT ;  /* 0x800000000b0d7812 */ /* 0x000fc800078e480d */
[----:B------:R-:W-:-:S07]  /*25b0*/  LOP3.LUT R15, R13, R15, RZ, 0xfc, !PT ;  /* 0x0000000f0d0f7212 */ /* 0x000fce00078efcff */
[----:B------:R-:W-:Y:S05]  /*25c0*/  @!P0 BRA `(.L_x_21) ;  /* 0x00000000007c8947 */ /* 0x000fea0003800000 */
[----:B------:R-:W-:Y:S01]  /*25d0*/  IADD3 R11, PT, PT, -R0, RZ, RZ ;  /* 0x000000ff000b7210 */ /* 0x000fe20007ffe1ff */
[----:B------:R-:W-:Y:S01]  /*25e0*/  IMAD.MOV.U32 R10, RZ, RZ, RZ ;  /* 0x000000ffff0a7224 */ /* 0x000fe200078e00ff */
[----:B------:R-:W-:-:S05]  /*25f0*/  DMUL.RP R14, R20, R14 ;  /* 0x0000000e140e7228 */ /* 0x000fca0000008000 */
[----:B------:R-:W-:-:S05]  /*2600*/  DFMA R10, R18, -R10, R20 ;  /* 0x8000000a120a722b */ /* 0x000fca0000000014 */
[----:B------:R-:W-:Y:S02]  /*2610*/  LOP3.LUT R13, R15, R13, RZ, 0x3c, !PT ;  /* 0x0000000d0f0d7212 */ /* 0x000fe400078e3cff */
[----:B------:R-:W-:-:S04]  /*2620*/  IADD3 R10, PT, PT, -R0, -0x43300000, RZ ;  /* 0xbcd00000000a7810 */ /* 0x000fc80007ffe1ff */
[----:B------:R-:W-:-:S04]  /*2630*/  FSETP.NEU.AND P0, PT, |R11|, R10, PT ;  /* 0x0000000a0b00720b */ /* 0x000fc80003f0d200 */
[----:B------:R-:W-:Y:S02]  /*2640*/  FSEL R18, R14, R18, !P0 ;  /* 0x000000120e127208 */ /* 0x000fe40004000000 */
[----:B------:R-:W-:Y:S01]  /*2650*/  FSEL R19, R13, R19, !P0 ;  /* 0x000000130d137208 */ /* 0x000fe20004000000 */
[----:B------:R-:W-:Y:S06]  /*2660*/  BRA `(.L_x_21) ;  /* 0x0000000000547947 */ /* 0x000fec0003800000 */
.L_x_20:
[----:B------:R-:W-:-:S14]  /*2670*/  DSETP.NAN.AND P0, PT, R14, R14, PT ;  /* 0x0000000e0e00722a */ /* 0x000fdc0003f08000 */
[----:B------:R-:W-:Y:S05]  /*2680*/  @P0 BRA `(.L_x_22) ;  /* 0x0000000000440947 */ /* 0x000fea0003800000 */
[----:B------:R-:W-:-:S14]  /*2690*/  DSETP.NAN.AND P0, PT, R12, R12, PT ;  /* 0x0000000c0c00722a */ /* 0x000fdc0003f08000 */
[----:B------:R-:W-:Y:S05]  /*26a0*/  @P0 BRA `(.L_x_23) ;  /* 0x0000000000300947 */ /* 0x000fea0003800000 */
[----:B------:R-:W-:Y:S01]  /*26b0*/  ISETP.NE.AND P0, PT, R33, R32, PT ;  /* 0x000000202100720c */ /* 0x000fe20003f05270 */
[----:B------:R-:W-:Y:S01]  /*26c0*/  IMAD.MOV.U32 R18, RZ, RZ, 0x0 ;  /* 0x00000000ff127424 */ /* 0x000fe200078e00ff */
[----:B------:R-:W-:-:S11]  /*26d0*/  MOV R19, 0xfff80000 ;  /* 0xfff8000000137802 */ /* 0x000fd60000000f00 */
[----:B------:R-:W-:Y:S05]  /*26e0*/  @!P0 BRA `(.L_x_21) ;  /* 0x0000000000348947 */ /* 0x000fea0003800000 */
[----:B------:R-:W-:Y:S02]  /*26f0*/  ISETP.NE.AND P0, PT, R33, 0x7ff00000, PT ;  /* 0x7ff000002100780c */ /* 0x000fe40003f05270 */
[----:B------:R-:W-:Y:S02]  /*2700*/  LOP3.LUT R19, R15, 0x80000000, R13, 0x48, !PT ;  /* 0x800000000f137812 */ /* 0x000fe400078e480d */
[----:B------:R-:W-:-:S13]  /*2710*/  ISETP.EQ.OR P0, PT, R32, RZ, !P0 ;  /* 0x000000ff2000720c */ /* 0x000fda0004702670 */
[----:B------:R-:W-:Y:S01]  /*2720*/  @P0 LOP3.LUT R0, R19, 0x7ff00000, RZ, 0xfc, !PT ;  /* 0x7ff0000013000812 */ /* 0x000fe200078efcff */
[----:B------:R-:W-:Y:S02]  /*2730*/  @!P0 IMAD.MOV.U32 R18, RZ, RZ, RZ ;  /* 0x000000ffff128224 */ /* 0x000fe400078e00ff */
[----:B------:R-:W-:Y:S01]  /*2740*/  @P0 IMAD.MOV.U32 R18, RZ, RZ, RZ ;  /* 0x000000ffff120224 */ /* 0x000fe200078e00ff */
[----:B------:R-:W-:Y:S01]  /*2750*/  @P0 MOV R19, R0 ;  /* 0x0000000000130202 */ /* 0x000fe20000000f00 */
[----:B------:R-:W-:Y:S06]  /*2760*/  BRA `(.L_x_21) ;  /* 0x0000000000147947 */ /* 0x000fec0003800000 */
.L_x_23:
[----:B------:R-:W-:Y:S01]  /*2770*/  LOP3.LUT R19, R13, 0x80000, RZ, 0xfc, !PT ;  /* 0x000800000d137812 */ /* 0x000fe200078efcff */
[----:B------:R-:W-:Y:S01]  /*2780*/  IMAD.MOV.U32 R18, RZ, RZ, R12 ;  /* 0x000000ffff127224 */ /* 0x000fe200078e000c */
[----:B------:R-:W-:Y:S06]  /*2790*/  BRA `(.L_x_21) ;  /* 0x0000000000087947 */ /* 0x000fec0003800000 */
.L_x_22:
[----:B------:R-:W-:Y:S01]  /*27a0*/  LOP3.LUT R19, R15, 0x80000, RZ, 0xfc, !PT ;  /* 0x000800000f137812 */ /* 0x000fe200078efcff */
[----:B------:R-:W-:-:S07]  /*27b0*/  IMAD.MOV.U32 R18, RZ, RZ, R14 ;  /* 0x000000ffff127224 */ /* 0x000fce00078e000e */
.L_x_21:
[----:B------:R-:W-:Y:S05]  /*27c0*/  BSYNC.RECONVERGENT B2 ;  /* 0x0000000000027941 */ /* 0x000fea0003800200 */
.L_x_19:
[----:B------:R-:W-:Y:S01]  /*27d0*/  MOV R10, R24 ;  /* 0x00000018000a7202 */ /* 0x000fe20000000f00 */
[----:B------:R-:W-:-:S04]  /*27e0*/  IMAD.MOV.U32 R11, RZ, RZ, 0x0 ;  /* 0x00000000ff0b7424 */ /* 0x000fc800078e00ff */
[----:B------:R-:W-:Y:S05]  /*27f0*/  RET.REL.NODEC R10 `(_Z20calcDeterminantsRowsPdS_) ;  /* 0xffffffd80a007950 */ /* 0x000fea0003c3ffff */
.L_x_24:
[----:B------:R-:W-:-:S00]  /*2800*/  BRA `(.L_x_24) ;  /* 0xfffffffc00fc7947 */ /* 0x000fc0000383ffff */
[----:B------:R-:W-:-:S00]  /*2810*/  NOP ;  /* 0x0000000000007918 */ /* 0x000fc00000000000 */
        /* <DEDUP_REMOVED lines=14> */
.L_x_25:


//--------------------- .nv.shared.reserved.0     --------------------------
	.section	.nv.shared.reserved.0,"aw",@nobits
	.weak		__nv_reservedSMEM_offset_0_alias
	.size		__nv_reservedSMEM_offset_0_alias, 0, 64
	.other		__nv_reservedSMEM_offset_0_alias,@"STO_CUDA_RESERVED_SHARED STV_DEFAULT"
__nv_reservedSMEM_offset_0_alias:
	.zero		0
	.zero		64


//--------------------- .nv.constant0._Z20calcDeterminantsRowsPdS_ --------------------------
	.section	.nv.constant0._Z20calcDeterminantsRowsPdS_,"a",@progbits
	.sectionflags	@""
	.align	4
.nv.constant0._Z20calcDeterminantsRowsPdS_:
	.zero		912


//--------------------- SYMBOLS --------------------------

	.type		.nv.reservedSmem.offset0,@object
	.size		.nv.reservedSmem.offset0,0x4
